//
// Generated by NVIDIA NVVM Compiler
//
// Compiler Build ID: CL-36424714
// Cuda compilation tools, release 13.0, V13.0.88
// Based on NVVM 20.0.0
//

.version 9.0
.target sm_100
.address_size 64

	// .globl	_Z9kernelenkPjS_S_S_S_S_PcS_S_
// _ZZ9kernelenkPjS_S_S_S_S_PcS_S_E2sm has been demoted
// _ZZ9kernelenkPjS_S_S_S_S_PcS_S_E2sk has been demoted
// _ZZ9kernelenkPjS_S_S_S_S_PcS_S_E8smulbuff has been demoted
// _ZZ9kernelenkPjS_S_S_S_S_PcS_S_E4sres has been demoted
// _ZZ9kernelenkPjS_S_S_S_S_PcS_S_E1s has been demoted

.visible .entry _Z9kernelenkPjS_S_S_S_S_PcS_S_(
	.param .u64 .ptr .align 1 _Z9kernelenkPjS_S_S_S_S_PcS_S__param_0,
	.param .u64 .ptr .align 1 _Z9kernelenkPjS_S_S_S_S_PcS_S__param_1,
	.param .u64 .ptr .align 1 _Z9kernelenkPjS_S_S_S_S_PcS_S__param_2,
	.param .u64 .ptr .align 1 _Z9kernelenkPjS_S_S_S_S_PcS_S__param_3,
	.param .u64 .ptr .align 1 _Z9kernelenkPjS_S_S_S_S_PcS_S__param_4,
	.param .u64 .ptr .align 1 _Z9kernelenkPjS_S_S_S_S_PcS_S__param_5,
	.param .u64 .ptr .align 1 _Z9kernelenkPjS_S_S_S_S_PcS_S__param_6,
	.param .u64 .ptr .align 1 _Z9kernelenkPjS_S_S_S_S_PcS_S__param_7,
	.param .u64 .ptr .align 1 _Z9kernelenkPjS_S_S_S_S_PcS_S__param_8
)
{
	.reg .pred 	%p<391>;
	.reg .b16 	%rs<444>;
	.reg .b32 	%r<1126>;
	.reg .b64 	%rd<594>;
	// demoted variable
	.shared .align 8 .b8 _ZZ9kernelenkPjS_S_S_S_S_PcS_S_E2sm[2048];
	// demoted variable
	.shared .align 8 .b8 _ZZ9kernelenkPjS_S_S_S_S_PcS_S_E2sk[2048];
	// demoted variable
	.shared .align 8 .b8 _ZZ9kernelenkPjS_S_S_S_S_PcS_S_E8smulbuff[2048];
	// demoted variable
	.shared .align 8 .b8 _ZZ9kernelenkPjS_S_S_S_S_PcS_S_E4sres[4096];
	// demoted variable
	.shared .align 4 .b8 _ZZ9kernelenkPjS_S_S_S_S_PcS_S_E1s[16800];
	ld.param.u64 	%rd80, [_Z9kernelenkPjS_S_S_S_S_PcS_S__param_0];
	ld.param.u64 	%rd81, [_Z9kernelenkPjS_S_S_S_S_PcS_S__param_1];
	ld.param.u64 	%rd82, [_Z9kernelenkPjS_S_S_S_S_PcS_S__param_2];
	ld.param.u64 	%rd83, [_Z9kernelenkPjS_S_S_S_S_PcS_S__param_3];
	ld.param.u64 	%rd84, [_Z9kernelenkPjS_S_S_S_S_PcS_S__param_4];
	ld.param.u64 	%rd85, [_Z9kernelenkPjS_S_S_S_S_PcS_S__param_7];
	mov.u32 	%r76, %tid.x;
	mov.u32 	%r77, %ctaid.x;
	mov.u32 	%r78, %ntid.x;
	mad.lo.s32 	%r1, %r77, %r78, %r76;
	shl.b32 	%r79, %r76, 2;
	shl.b32 	%r80, %r1, 2;
	cvta.to.global.u64 	%rd86, %rd85;
	cvta.to.global.u64 	%rd87, %rd80;
	cvta.to.global.u64 	%rd88, %rd81;
	cvta.to.global.u64 	%rd89, %rd82;
	cvta.to.global.u64 	%rd90, %rd83;
	cvta.to.global.u64 	%rd91, %rd84;
	ld.global.u32 	%r81, [%rd87];
	st.shared.u32 	[_ZZ9kernelenkPjS_S_S_S_S_PcS_S_E1s], %r81;
	mov.u32 	%r82, _ZZ9kernelenkPjS_S_S_S_S_PcS_S_E1s;
	ld.global.u32 	%r83, [%rd88];
	st.shared.u32 	[_ZZ9kernelenkPjS_S_S_S_S_PcS_S_E1s+16], %r83;
	ld.global.u32 	%r84, [%rd89];
	st.shared.u32 	[_ZZ9kernelenkPjS_S_S_S_S_PcS_S_E1s+32], %r84;
	mul.wide.s32 	%rd92, %r80, 4;
	add.s64 	%rd93, %rd90, %rd92;
	ld.global.u32 	%r85, [%rd93];
	shl.b32 	%r86, %r76, 4;
	add.s32 	%r87, %r82, %r86;
	st.shared.u32 	[%r87+12336], %r85;
	add.s64 	%rd94, %rd91, %rd92;
	ld.global.u32 	%r88, [%rd94];
	st.shared.u32 	[%r87+14384], %r88;
	ld.global.u32 	%r89, [%rd87+4];
	st.shared.u32 	[_ZZ9kernelenkPjS_S_S_S_S_PcS_S_E1s+4], %r89;
	ld.global.u32 	%r90, [%rd88+4];
	st.shared.u32 	[_ZZ9kernelenkPjS_S_S_S_S_PcS_S_E1s+20], %r90;
	ld.global.u32 	%r91, [%rd89+4];
	st.shared.u32 	[_ZZ9kernelenkPjS_S_S_S_S_PcS_S_E1s+36], %r91;
	ld.global.u32 	%r92, [%rd93+4];
	st.shared.u32 	[%r87+12340], %r92;
	ld.global.u32 	%r93, [%rd94+4];
	st.shared.u32 	[%r87+14388], %r93;
	ld.global.u32 	%r94, [%rd87+8];
	st.shared.u32 	[_ZZ9kernelenkPjS_S_S_S_S_PcS_S_E1s+8], %r94;
	ld.global.u32 	%r95, [%rd88+8];
	st.shared.u32 	[_ZZ9kernelenkPjS_S_S_S_S_PcS_S_E1s+24], %r95;
	ld.global.u32 	%r96, [%rd89+8];
	st.shared.u32 	[_ZZ9kernelenkPjS_S_S_S_S_PcS_S_E1s+40], %r96;
	ld.global.u32 	%r97, [%rd93+8];
	st.shared.u32 	[%r87+12344], %r97;
	ld.global.u32 	%r98, [%rd94+8];
	st.shared.u32 	[%r87+14392], %r98;
	ld.global.u32 	%r99, [%rd87+12];
	st.shared.u32 	[_ZZ9kernelenkPjS_S_S_S_S_PcS_S_E1s+12], %r99;
	ld.global.u32 	%r100, [%rd88+12];
	st.shared.u32 	[_ZZ9kernelenkPjS_S_S_S_S_PcS_S_E1s+28], %r100;
	ld.global.u32 	%r101, [%rd89+12];
	st.shared.u32 	[_ZZ9kernelenkPjS_S_S_S_S_PcS_S_E1s+44], %r101;
	ld.global.u32 	%r102, [%rd93+12];
	st.shared.u32 	[%r87+12348], %r102;
	ld.global.u32 	%r103, [%rd94+12];
	st.shared.u32 	[%r87+14396], %r103;
	mov.u32 	%r104, _ZZ9kernelenkPjS_S_S_S_S_PcS_S_E2sm;
	add.s32 	%r2, %r104, %r86;
	mov.b16 	%rs177, 4;
	st.shared.u8 	[%r2], %rs177;
	mov.u32 	%r105, _ZZ9kernelenkPjS_S_S_S_S_PcS_S_E2sk;
	add.s32 	%r106, %r105, %r86;
	st.shared.u8 	[%r106], %rs177;
	mul.wide.u32 	%rd95, %r79, 4;
	cvt.u64.u32 	%rd96, %r82;
	cvta.shared.u64 	%rd97, %rd96;
	add.s64 	%rd98, %rd97, %rd95;
	add.s64 	%rd99, %rd98, 12336;
	st.shared.u64 	[%r2+8], %rd99;
	add.s64 	%rd100, %rd98, 14384;
	st.shared.u64 	[%r106+8], %rd100;
	mul.wide.u32 	%rd101, %r86, 4;
	add.s64 	%rd102, %rd97, %rd101;
	add.s64 	%rd103, %rd102, 48;
	shl.b32 	%r107, %r76, 5;
	mov.u32 	%r108, _ZZ9kernelenkPjS_S_S_S_S_PcS_S_E4sres;
	add.s32 	%r109, %r108, %r107;
	add.s32 	%r3, %r109, 8;
	st.shared.u64 	[%r109+8], %rd103;
	add.s64 	%rd104, %rd102, 80;
	st.shared.u64 	[%r109+24], %rd104;
	shl.b32 	%r110, %r76, 3;
	mul.wide.u32 	%rd105, %r110, 4;
	add.s64 	%rd106, %rd97, %rd105;
	add.s64 	%rd107, %rd106, 8240;
	mov.u32 	%r111, _ZZ9kernelenkPjS_S_S_S_S_PcS_S_E8smulbuff;
	add.s32 	%r112, %r111, %r86;
	add.s32 	%r4, %r112, 8;
	st.shared.u64 	[%r112+8], %rd107;
	bar.sync 	0;
	shl.b32 	%r113, %r1, 3;
	mul.wide.s32 	%rd108, %r113, 4;
	add.s64 	%rd1, %rd86, %rd108;
	mov.b16 	%rs178, 1;
	st.shared.u8 	[%r109], %rs178;
	ld.shared.u64 	%rd109, [%r109+8];
	mov.b32 	%r114, 1;
	st.u32 	[%rd109], %r114;
	ld.shared.u64 	%rd110, [%r106+8];
	ld.shared.s8 	%rs179, [%r106];
	cvt.s32.s16 	%r115, %rs179;
	mul.wide.s32 	%rd111, %r115, 4;
	add.s64 	%rd112, %rd110, %rd111;
	ld.u32 	%r116, [%rd112+-4];
	setp.eq.s32 	%p26, %r116, 0;
	clz.b32 	%r117, %r116;
	cvt.u16.u32 	%rs180, %r117;
	sub.s16 	%rs181, 32, %rs180;
	selp.b16 	%rs182, 0, %rs181, %p26;
	shl.b16 	%rs183, %rs179, 5;
	add.s16 	%rs184, %rs183, %rs182;
	add.s16 	%rs374, %rs184, -32;
	setp.lt.s16 	%p27, %rs374, 1;
	@%p27 bra 	$L__BB0_87;
	ld.shared.u8 	%rs399, [%r3+-8];
$L__BB0_2:
	mov.u16 	%rs4, %rs374;
	and.b16  	%rs185, %rs399, 255;
	setp.ne.s16 	%p28, %rs185, 0;
	@%p28 bra 	$L__BB0_4;
	mov.b16 	%rs380, 0;
	st.shared.u8 	[%r4+-8], %rs380;
	bra.uni 	$L__BB0_24;
$L__BB0_4:
	shl.b16 	%rs5, %rs399, 1;
	cvt.s16.s8 	%rs186, %rs5;
	st.shared.u8 	[%r4+-8], %rs5;
	setp.lt.s16 	%p29, %rs186, 1;
	@%p29 bra 	$L__BB0_10;
	and.b16  	%rs188, %rs5, 255;
	setp.lt.u16 	%p30, %rs188, 4;
	mov.b16 	%rs375, 0;
	@%p30 bra 	$L__BB0_8;
	and.b16  	%rs375, %rs5, 124;
	mov.b16 	%rs376, 0;
$L__BB0_7:
	ld.shared.u64 	%rd113, [%r4];
	cvt.u32.u16 	%r118, %rs376;
	and.b32  	%r119, %r118, 255;
	mul.wide.u32 	%rd114, %r119, 4;
	add.s64 	%rd115, %rd113, %rd114;
	mov.b32 	%r120, 0;
	st.u32 	[%rd115], %r120;
	ld.shared.u64 	%rd116, [%r4];
	add.s64 	%rd117, %rd116, %rd114;
	st.u32 	[%rd117+4], %r120;
	ld.shared.u64 	%rd118, [%r4];
	add.s64 	%rd119, %rd118, %rd114;
	st.u32 	[%rd119+8], %r120;
	ld.shared.u64 	%rd120, [%r4];
	add.s64 	%rd121, %rd120, %rd114;
	st.u32 	[%rd121+12], %r120;
	add.s16 	%rs376, %rs376, 4;
	and.b16  	%rs190, %rs376, 255;
	setp.eq.s16 	%p31, %rs190, %rs375;
	@%p31 bra 	$L__BB0_8;
	bra.uni 	$L__BB0_7;
$L__BB0_8:
	and.b16  	%rs191, %rs399, 1;
	setp.eq.b16 	%p32, %rs191, 1;
	not.pred 	%p33, %p32;
	@%p33 bra 	$L__BB0_10;
	ld.shared.u64 	%rd122, [%r4];
	cvt.u32.u16 	%r121, %rs375;
	mul.wide.u32 	%rd123, %r121, 4;
	add.s64 	%rd124, %rd122, %rd123;
	mov.b32 	%r122, 0;
	st.u32 	[%rd124], %r122;
	ld.shared.u64 	%rd125, [%r4];
	add.s64 	%rd126, %rd125, %rd123;
	st.u32 	[%rd126+4], %r122;
$L__BB0_10:
	cvt.s16.s8 	%rs192, %rs399;
	setp.lt.s16 	%p34, %rs192, 1;
	@%p34 bra 	$L__BB0_22;
	and.b16  	%rs8, %rs399, 3;
	and.b16  	%rs9, %rs399, 124;
	mov.b16 	%rs377, 0;
$L__BB0_12:
	ld.shared.u64 	%rd127, [%r3];
	cvt.u64.u16 	%rd128, %rs377;
	and.b64  	%rd2, %rd128, 255;
	cvt.u32.u16 	%r123, %rs377;
	and.b32  	%r124, %r123, 255;
	mul.wide.u32 	%rd129, %r124, 4;
	add.s64 	%rd130, %rd127, %rd129;
	ld.u32 	%r5, [%rd130];
	setp.eq.s32 	%p35, %r5, 0;
	@%p35 bra 	$L__BB0_21;
	setp.lt.u16 	%p36, %rs185, 4;
	mov.b16 	%rs379, 0;
	mov.b32 	%r1104, 0;
	@%p36 bra 	$L__BB0_16;
	mov.b16 	%rs378, 0;
	mov.b32 	%r1104, 0;
$L__BB0_15:
	ld.shared.u64 	%rd131, [%r3];
	cvt.u32.u16 	%r127, %rs378;
	and.b32  	%r128, %r127, 255;
	mul.wide.u32 	%rd132, %r128, 4;
	add.s64 	%rd133, %rd131, %rd132;
	ld.u32 	%r129, [%rd133];
	ld.shared.u64 	%rd134, [%r4];
	add.s16 	%rs197, %rs378, %rs377;
	cvt.u32.u16 	%r130, %rs197;
	and.b32  	%r131, %r130, 255;
	mul.wide.u32 	%rd135, %r131, 4;
	add.s64 	%rd136, %rd134, %rd135;
	ld.u32 	%r132, [%rd136];
	mad.lo.s32 	%r133, %r129, %r5, %r132;
	add.s32 	%r135, %r133, %r1104;
	setp.eq.s32 	%p37, %r135, -1;
	selp.b32 	%r136, 0, %r135, %p37;
	st.u32 	[%rd136], %r136;
	selp.u32 	%r137, 1, 0, %p37;
	ld.shared.u64 	%rd137, [%r3];
	add.s64 	%rd138, %rd137, %rd132;
	ld.u32 	%r138, [%rd138+4];
	ld.shared.u64 	%rd139, [%r4];
	add.s64 	%rd140, %rd139, %rd135;
	ld.u32 	%r139, [%rd140+4];
	mad.lo.s32 	%r140, %r138, %r5, %r139;
	add.s32 	%r142, %r140, %r137;
	setp.eq.s32 	%p38, %r142, -1;
	selp.b32 	%r143, 0, %r142, %p38;
	st.u32 	[%rd140+4], %r143;
	selp.u32 	%r144, 1, 0, %p38;
	ld.shared.u64 	%rd141, [%r3];
	add.s64 	%rd142, %rd141, %rd132;
	ld.u32 	%r145, [%rd142+8];
	ld.shared.u64 	%rd143, [%r4];
	add.s64 	%rd144, %rd143, %rd135;
	ld.u32 	%r146, [%rd144+8];
	mad.lo.s32 	%r147, %r145, %r5, %r146;
	add.s32 	%r149, %r147, %r144;
	setp.eq.s32 	%p39, %r149, -1;
	selp.b32 	%r150, 0, %r149, %p39;
	st.u32 	[%rd144+8], %r150;
	selp.u32 	%r151, 1, 0, %p39;
	ld.shared.u64 	%rd145, [%r3];
	add.s64 	%rd146, %rd145, %rd132;
	ld.u32 	%r152, [%rd146+12];
	ld.shared.u64 	%rd147, [%r4];
	add.s64 	%rd148, %rd147, %rd135;
	ld.u32 	%r153, [%rd148+12];
	mad.lo.s32 	%r154, %r152, %r5, %r153;
	add.s32 	%r156, %r154, %r151;
	setp.eq.s32 	%p40, %r156, -1;
	selp.b32 	%r157, 0, %r156, %p40;
	st.u32 	[%rd148+12], %r157;
	selp.u32 	%r1104, 1, 0, %p40;
	add.s16 	%rs378, %rs378, 4;
	and.b16  	%rs198, %rs378, 255;
	setp.ne.s16 	%p41, %rs198, %rs9;
	mov.u16 	%rs379, %rs9;
	@%p41 bra 	$L__BB0_15;
$L__BB0_16:
	setp.eq.s16 	%p42, %rs8, 0;
	ld.shared.u64 	%rd584, [%r4];
	@%p42 bra 	$L__BB0_20;
	setp.eq.s16 	%p43, %rs8, 1;
	ld.shared.u64 	%rd149, [%r3];
	cvt.u64.u16 	%rd4, %rs379;
	cvt.u32.u16 	%r158, %rs379;
	mul.wide.u32 	%rd150, %r158, 4;
	add.s64 	%rd151, %rd149, %rd150;
	ld.u32 	%r159, [%rd151];
	add.s16 	%rs199, %rs379, %rs377;
	cvt.u32.u16 	%r160, %rs199;
	and.b32  	%r161, %r160, 255;
	mul.wide.u32 	%rd152, %r161, 4;
	add.s64 	%rd153, %rd584, %rd152;
	ld.u32 	%r162, [%rd153];
	mad.lo.s32 	%r163, %r159, %r5, %r162;
	add.s32 	%r9, %r163, %r1104;
	setp.eq.s32 	%p44, %r9, -1;
	selp.b32 	%r165, 0, %r9, %p44;
	st.u32 	[%rd153], %r165;
	ld.shared.u64 	%rd584, [%r4];
	@%p43 bra 	$L__BB0_20;
	setp.eq.s16 	%p46, %rs8, 2;
	selp.u32 	%r166, 1, 0, %p44;
	ld.shared.u64 	%rd154, [%r3];
	shl.b64 	%rd155, %rd4, 2;
	add.s64 	%rd156, %rd154, %rd155;
	ld.u32 	%r167, [%rd156+4];
	add.s64 	%rd6, %rd4, %rd2;
	shl.b64 	%rd157, %rd6, 2;
	add.s64 	%rd158, %rd584, %rd157;
	ld.u32 	%r168, [%rd158+4];
	mad.lo.s32 	%r169, %r167, %r5, %r168;
	add.s32 	%r10, %r169, %r166;
	setp.eq.s32 	%p47, %r10, -1;
	selp.b32 	%r171, 0, %r10, %p47;
	st.u32 	[%rd158+4], %r171;
	ld.shared.u64 	%rd584, [%r4];
	@%p46 bra 	$L__BB0_20;
	selp.u32 	%r172, 1, 0, %p47;
	ld.shared.u64 	%rd159, [%r3];
	add.s64 	%rd161, %rd159, %rd155;
	ld.u32 	%r173, [%rd161+8];
	add.s64 	%rd163, %rd584, %rd157;
	ld.u32 	%r174, [%rd163+8];
	mad.lo.s32 	%r175, %r173, %r5, %r174;
	add.s32 	%r177, %r175, %r172;
	setp.eq.s32 	%p49, %r177, -1;
	selp.b32 	%r178, 0, %r177, %p49;
	st.u32 	[%rd163+8], %r178;
	ld.shared.u64 	%rd584, [%r4];
$L__BB0_20:
	add.s16 	%rs200, %rs377, %rs399;
	cvt.u32.u16 	%r179, %rs200;
	and.b32  	%r180, %r179, 255;
	mul.wide.u32 	%rd164, %r180, 4;
	add.s64 	%rd165, %rd584, %rd164;
	mov.b32 	%r181, 0;
	st.u32 	[%rd165], %r181;
$L__BB0_21:
	add.s16 	%rs201, %rs377, 1;
	cvt.s16.s8 	%rs377, %rs201;
	setp.lt.s16 	%p50, %rs377, %rs192;
	@%p50 bra 	$L__BB0_12;
$L__BB0_22:
	ld.shared.u64 	%rd166, [%r4];
	ld.shared.u8 	%rs380, [%r4+-8];
	cvt.u32.u16 	%r182, %rs380;
	cvt.s32.s8 	%r183, %r182;
	mul.wide.s32 	%rd167, %r183, 4;
	add.s64 	%rd168, %rd166, %rd167;
	ld.u32 	%r184, [%rd168+-4];
	setp.ne.s32 	%p51, %r184, 0;
	@%p51 bra 	$L__BB0_24;
	add.s16 	%rs380, %rs380, -1;
	st.shared.u8 	[%r4+-8], %rs380;
$L__BB0_24:
	st.shared.u8 	[%r3+-8], %rs380;
	cvt.s16.s8 	%rs204, %rs380;
	setp.lt.s16 	%p52, %rs204, 1;
	mov.u16 	%rs399, %rs380;
	@%p52 bra 	$L__BB0_28;
	mov.b16 	%rs381, 0;
$L__BB0_26:
	ld.shared.u64 	%rd169, [%r4];
	cvt.u32.u16 	%r185, %rs381;
	and.b32  	%r186, %r185, 255;
	mul.wide.u32 	%rd170, %r186, 4;
	add.s64 	%rd171, %rd169, %rd170;
	ld.u32 	%r187, [%rd171];
	ld.shared.u64 	%rd172, [%r3];
	add.s64 	%rd173, %rd172, %rd170;
	st.u32 	[%rd173], %r187;
	add.s16 	%rs206, %rs381, 1;
	cvt.s16.s8 	%rs381, %rs206;
	ld.shared.s8 	%rs399, [%r3+-8];
	setp.lt.s16 	%p53, %rs381, %rs399;
	@%p53 bra 	$L__BB0_26;
	ld.shared.u8 	%rs380, [%r4+-8];
$L__BB0_28:
	cvt.s16.s8 	%rs207, %rs380;
	setp.lt.s16 	%p54, %rs207, 4;
	@%p54 bra 	$L__BB0_43;
	ld.shared.u64 	%rd174, [%r3];
	cvt.u32.u16 	%r188, %rs399;
	cvt.s32.s8 	%r189, %r188;
	mul.wide.s32 	%rd175, %r189, 4;
	add.s64 	%rd176, %rd174, %rd175;
	mov.b32 	%r190, 0;
	st.u32 	[%rd176], %r190;
	ld.shared.u8 	%rs208, [%r3+-8];
	add.s16 	%rs209, %rs208, 1;
	st.shared.u8 	[%r3+-8], %rs209;
	add.s16 	%rs384, %rs380, -3;
$L__BB0_30:
	mov.u16 	%rs29, %rs384;
	add.s16 	%rs384, %rs29, -1;
	cvt.u64.u16 	%rd177, %rs384;
	and.b64  	%rd11, %rd177, 255;
	cvt.u64.u16 	%rd178, %rs29;
	and.b64  	%rd12, %rd178, 255;
	cvt.u32.u16 	%r192, %rs29;
	and.b32  	%r193, %r192, 255;
	mul.wide.u32 	%rd179, %r193, 4;
	add.s64 	%rd13, %rd1, %rd179;
	mov.b32 	%r1105, 32;
$L__BB0_31:
	add.s32 	%r12, %r1105, -1;
	ld.shared.u64 	%rd14, [%r3];
	setp.ne.s32 	%p55, %r12, 0;
	@%p55 bra 	$L__BB0_233;
	shl.b64 	%rd185, %rd11, 2;
	add.s64 	%rd186, %rd14, %rd185;
	ld.u32 	%r248, [%rd186];
	ld.shared.u32 	%r249, [_ZZ9kernelenkPjS_S_S_S_S_PcS_S_E1s];
	sub.s32 	%r250, %r248, %r249;
	setp.lt.u32 	%p68, %r248, %r249;
	add.s64 	%rd187, %rd1, %rd185;
	st.global.u32 	[%rd187], %r250;
	shl.b64 	%rd188, %rd12, 2;
	add.s64 	%rd189, %rd14, %rd188;
	ld.u32 	%r251, [%rd189];
	ld.shared.u32 	%r252, [_ZZ9kernelenkPjS_S_S_S_S_PcS_S_E1s+4];
	sub.s32 	%r253, %r251, %r252;
	setp.lt.u32 	%p69, %r251, %r252;
	add.s32 	%r254, %r253, -1;
	setp.ge.u32 	%p70, %r254, %r251;
	selp.s32 	%r255, -1, 0, %p68;
	add.s32 	%r256, %r253, %r255;
	selp.u32 	%r257, -1, 0, %p70;
	selp.u32 	%r258, -1, 0, %p69;
	selp.b32 	%r259, %r257, %r258, %p68;
	and.b32  	%r260, %r259, 1;
	setp.eq.b32 	%p71, %r260, 1;
	st.global.u32 	[%rd13], %r256;
	ld.u32 	%r261, [%rd189+4];
	ld.shared.u32 	%r262, [_ZZ9kernelenkPjS_S_S_S_S_PcS_S_E1s+8];
	sub.s32 	%r263, %r261, %r262;
	setp.lt.u32 	%p72, %r261, %r262;
	add.s32 	%r264, %r263, -1;
	setp.ge.u32 	%p73, %r264, %r261;
	selp.s32 	%r265, -1, 0, %p71;
	add.s32 	%r266, %r263, %r265;
	selp.u32 	%r267, -1, 0, %p73;
	selp.u32 	%r268, -1, 0, %p72;
	selp.b32 	%r269, %r267, %r268, %p71;
	and.b32  	%r270, %r269, 1;
	setp.eq.b32 	%p74, %r270, 1;
	st.global.u32 	[%rd13+4], %r266;
	ld.u32 	%r271, [%rd189+8];
	ld.shared.u32 	%r272, [_ZZ9kernelenkPjS_S_S_S_S_PcS_S_E1s+12];
	sub.s32 	%r273, %r271, %r272;
	setp.lt.u32 	%p75, %r271, %r272;
	add.s32 	%r274, %r273, -1;
	setp.ge.u32 	%p76, %r274, %r271;
	selp.s32 	%r275, -1, 0, %p74;
	add.s32 	%r276, %r273, %r275;
	selp.u32 	%r277, -1, 0, %p76;
	selp.u32 	%r278, -1, 0, %p75;
	selp.b32 	%r279, %r277, %r278, %p74;
	and.b32  	%r280, %r279, 1;
	setp.eq.b32 	%p77, %r280, 1;
	st.global.u32 	[%rd13+8], %r276;
	ld.u32 	%r281, [%rd189+12];
	setp.eq.s32 	%p78, %r281, 0;
	selp.s32 	%r283, -1, 0, %p77;
	add.s32 	%r284, %r281, %r283;
	and.pred  	%p382, %p77, %p78;
	st.global.u32 	[%rd13+12], %r284;
$L__BB0_33:
	add.s16 	%rs211, %rs29, 4;
	cvt.s16.s8 	%rs385, %rs211;
	setp.ge.s16 	%p79, %rs385, %rs207;
	not.pred 	%p80, %p382;
	or.pred  	%p81, %p79, %p80;
	@%p81 bra 	$L__BB0_35;
$L__BB0_34:
	cvt.u32.u16 	%r285, %rs385;
	and.b32  	%r286, %r285, 255;
	mul.wide.u32 	%rd190, %r286, 4;
	add.s64 	%rd191, %rd14, %rd190;
	ld.u32 	%r287, [%rd191];
	setp.eq.s32 	%p382, %r287, 0;
	add.s32 	%r288, %r287, -1;
	add.s64 	%rd192, %rd1, %rd190;
	st.global.u32 	[%rd192], %r288;
	add.s16 	%rs213, %rs385, 1;
	cvt.s16.s8 	%rs385, %rs213;
	setp.lt.s16 	%p83, %rs385, %rs207;
	and.pred  	%p84, %p83, %p382;
	@%p84 bra 	$L__BB0_34;
$L__BB0_35:
	cvt.s16.s8 	%rs215, %rs29;
	cvt.s16.s8 	%rs217, %rs385;
	setp.lt.s16 	%p85, %rs217, %rs215;
	or.pred  	%p86, %p382, %p85;
	@%p86 bra 	$L__BB0_37;
$L__BB0_36:
	cvt.s16.s8 	%rs218, %rs385;
	add.s16 	%rs385, %rs385, -1;
	cvt.u32.u16 	%r289, %rs385;
	and.b32  	%r290, %r289, 255;
	mul.wide.u32 	%rd193, %r290, 4;
	add.s64 	%rd194, %rd1, %rd193;
	ld.global.u32 	%r291, [%rd194];
	ld.shared.u64 	%rd195, [%r3];
	add.s64 	%rd196, %rd195, %rd193;
	st.u32 	[%rd196], %r291;
	setp.gt.s16 	%p87, %rs218, %rs215;
	@%p87 bra 	$L__BB0_36;
$L__BB0_37:
	setp.gt.u32 	%p88, %r1105, 1;
	mov.u32 	%r1105, %r12;
	@%p88 bra 	$L__BB0_31;
	setp.gt.s16 	%p89, %rs215, 1;
	@%p89 bra 	$L__BB0_30;
	ld.shared.s8 	%rs399, [%r3+-8];
	setp.lt.s16 	%p90, %rs399, 1;
	@%p90 bra 	$L__BB0_43;
	ld.shared.u64 	%rd10, [%r3];
$L__BB0_41:
	cvt.u32.u16 	%r292, %rs399;
	and.b32  	%r293, %r292, 255;
	mul.wide.u32 	%rd197, %r293, 4;
	add.s64 	%rd198, %rd10, %rd197;
	ld.u32 	%r294, [%rd198+-4];
	setp.ne.s32 	%p91, %r294, 0;
	@%p91 bra 	$L__BB0_43;
	cvt.s16.s8 	%rs221, %rs399;
	add.s16 	%rs399, %rs399, -1;
	st.shared.u8 	[%r3+-8], %rs399;
	setp.gt.s16 	%p92, %rs221, 1;
	@%p92 bra 	$L__BB0_41;
$L__BB0_43:
	mov.u32 	%r297, _ZZ9kernelenkPjS_S_S_S_S_PcS_S_E2sk;
	add.s32 	%r298, %r297, %r86;
	ld.shared.u64 	%rd199, [%r298+8];
	add.s16 	%rs374, %rs4, -1;
	shr.u16 	%rs223, %rs374, 5;
	cvt.u32.u16 	%r299, %rs223;
	mul.wide.u32 	%rd200, %r299, 4;
	add.s64 	%rd201, %rd199, %rd200;
	ld.u32 	%r300, [%rd201];
	and.b16  	%rs224, %rs374, 31;
	cvt.u32.u16 	%r301, %rs224;
	shr.u32 	%r302, %r300, %r301;
	and.b32  	%r303, %r302, 1;
	setp.eq.b32 	%p93, %r303, 1;
	not.pred 	%p94, %p93;
	@%p94 bra 	$L__BB0_86;
	and.b16  	%rs225, %rs399, 255;
	setp.ne.s16 	%p95, %rs225, 0;
	@%p95 bra 	$L__BB0_46;
	mov.b16 	%rs391, 0;
	st.shared.u8 	[%r4+-8], %rs391;
	bra.uni 	$L__BB0_67;
$L__BB0_46:
	add.s16 	%rs226, %rs399, 4;
	cvt.s16.s8 	%rs39, %rs226;
	st.shared.u8 	[%r4+-8], %rs226;
	setp.lt.s16 	%p96, %rs39, 1;
	@%p96 bra 	$L__BB0_54;
	and.b16  	%rs40, %rs399, 3;
	setp.gt.u16 	%p97, %rs225, 252;
	mov.b16 	%rs389, 0;
	@%p97 bra 	$L__BB0_50;
	and.b16  	%rs389, %rs39, 124;
	mov.b16 	%rs390, 0;
$L__BB0_49:
	ld.shared.u64 	%rd202, [%r4];
	cvt.u32.u16 	%r304, %rs390;
	and.b32  	%r305, %r304, 255;
	mul.wide.u32 	%rd203, %r305, 4;
	add.s64 	%rd204, %rd202, %rd203;
	mov.b32 	%r306, 0;
	st.u32 	[%rd204], %r306;
	ld.shared.u64 	%rd205, [%r4];
	add.s64 	%rd206, %rd205, %rd203;
	st.u32 	[%rd206+4], %r306;
	ld.shared.u64 	%rd207, [%r4];
	add.s64 	%rd208, %rd207, %rd203;
	st.u32 	[%rd208+8], %r306;
	ld.shared.u64 	%rd209, [%r4];
	add.s64 	%rd210, %rd209, %rd203;
	st.u32 	[%rd210+12], %r306;
	add.s16 	%rs390, %rs390, 4;
	and.b16  	%rs230, %rs390, 255;
	setp.eq.s16 	%p98, %rs230, %rs389;
	@%p98 bra 	$L__BB0_50;
	bra.uni 	$L__BB0_49;
$L__BB0_50:
	setp.eq.s16 	%p99, %rs40, 0;
	@%p99 bra 	$L__BB0_54;
	ld.shared.u64 	%rd211, [%r4];
	cvt.u64.u16 	%rd15, %rs389;
	cvt.u32.u16 	%r307, %rs389;
	mul.wide.u32 	%rd212, %r307, 4;
	add.s64 	%rd213, %rd211, %rd212;
	mov.b32 	%r308, 0;
	st.u32 	[%rd213], %r308;
	setp.eq.s16 	%p100, %rs40, 1;
	@%p100 bra 	$L__BB0_54;
	ld.shared.u64 	%rd214, [%r4];
	shl.b64 	%rd215, %rd15, 2;
	add.s64 	%rd216, %rd214, %rd215;
	mov.b32 	%r309, 0;
	st.u32 	[%rd216+4], %r309;
	setp.eq.s16 	%p101, %rs40, 2;
	@%p101 bra 	$L__BB0_54;
	ld.shared.u64 	%rd217, [%r4];
	add.s64 	%rd219, %rd217, %rd215;
	mov.b32 	%r310, 0;
	st.u32 	[%rd219+8], %r310;
$L__BB0_54:
	cvt.s16.s8 	%rs231, %rs399;
	setp.lt.s16 	%p102, %rs231, 1;
	@%p102 bra 	$L__BB0_65;
	cvt.u32.u16 	%r312, %rs399;
	and.b32  	%r13, %r312, 255;
	setp.eq.s16 	%p103, %rs225, 1;
	mov.b32 	%r1107, 0;
	@%p103 bra 	$L__BB0_62;
	and.b32  	%r1107, %r13, 126;
	mov.b32 	%r1106, 0;
$L__BB0_57:
	ld.shared.u64 	%rd585, [%r3];
	mul.wide.u32 	%rd220, %r1106, 4;
	add.s64 	%rd221, %rd585, %rd220;
	ld.u32 	%r16, [%rd221];
	setp.eq.s32 	%p104, %r16, 0;
	@%p104 bra 	$L__BB0_59;
	ld.shared.u32 	%r314, [_ZZ9kernelenkPjS_S_S_S_S_PcS_S_E1s+16];
	ld.shared.u64 	%rd222, [%r4];
	add.s64 	%rd224, %rd222, %rd220;
	ld.u32 	%r315, [%rd224];
	mad.lo.s32 	%r316, %r314, %r16, %r315;
	setp.eq.s32 	%p105, %r316, -1;
	selp.b32 	%r318, 0, %r316, %p105;
	st.u32 	[%rd224], %r318;
	selp.u32 	%r319, 1, 0, %p105;
	ld.shared.u32 	%r320, [_ZZ9kernelenkPjS_S_S_S_S_PcS_S_E1s+20];
	ld.shared.u64 	%rd225, [%r4];
	add.s64 	%rd226, %rd225, %rd220;
	ld.u32 	%r321, [%rd226+4];
	mad.lo.s32 	%r322, %r320, %r16, %r321;
	add.s32 	%r324, %r322, %r319;
	setp.eq.s32 	%p106, %r324, -1;
	selp.b32 	%r325, 0, %r324, %p106;
	st.u32 	[%rd226+4], %r325;
	selp.u32 	%r326, 1, 0, %p106;
	ld.shared.u32 	%r327, [_ZZ9kernelenkPjS_S_S_S_S_PcS_S_E1s+24];
	ld.shared.u64 	%rd227, [%r4];
	add.s64 	%rd228, %rd227, %rd220;
	ld.u32 	%r328, [%rd228+8];
	mad.lo.s32 	%r329, %r327, %r16, %r328;
	add.s32 	%r331, %r329, %r326;
	setp.eq.s32 	%p107, %r331, -1;
	selp.b32 	%r332, 0, %r331, %p107;
	st.u32 	[%rd228+8], %r332;
	selp.u32 	%r333, 1, 0, %p107;
	ld.shared.u32 	%r334, [_ZZ9kernelenkPjS_S_S_S_S_PcS_S_E1s+28];
	ld.shared.u64 	%rd229, [%r4];
	add.s64 	%rd230, %rd229, %rd220;
	ld.u32 	%r335, [%rd230+12];
	mad.lo.s32 	%r336, %r334, %r16, %r335;
	add.s32 	%r338, %r336, %r333;
	setp.eq.s32 	%p108, %r338, -1;
	selp.b32 	%r339, 0, %r338, %p108;
	st.u32 	[%rd230+12], %r339;
	ld.shared.u64 	%rd231, [%r4];
	add.s64 	%rd232, %rd231, %rd220;
	mov.b32 	%r340, 0;
	st.u32 	[%rd232+16], %r340;
	ld.shared.u64 	%rd585, [%r3];
$L__BB0_59:
	add.s64 	%rd234, %rd585, %rd220;
	ld.u32 	%r17, [%rd234+4];
	setp.eq.s32 	%p109, %r17, 0;
	@%p109 bra 	$L__BB0_61;
	ld.shared.u32 	%r341, [_ZZ9kernelenkPjS_S_S_S_S_PcS_S_E1s+16];
	ld.shared.u64 	%rd235, [%r4];
	add.s64 	%rd237, %rd235, %rd220;
	ld.u32 	%r342, [%rd237+4];
	mad.lo.s32 	%r343, %r341, %r17, %r342;
	setp.eq.s32 	%p110, %r343, -1;
	selp.b32 	%r345, 0, %r343, %p110;
	st.u32 	[%rd237+4], %r345;
	selp.u32 	%r346, 1, 0, %p110;
	ld.shared.u32 	%r347, [_ZZ9kernelenkPjS_S_S_S_S_PcS_S_E1s+20];
	ld.shared.u64 	%rd238, [%r4];
	add.s64 	%rd239, %rd238, %rd220;
	ld.u32 	%r348, [%rd239+8];
	mad.lo.s32 	%r349, %r347, %r17, %r348;
	add.s32 	%r351, %r349, %r346;
	setp.eq.s32 	%p111, %r351, -1;
	selp.b32 	%r352, 0, %r351, %p111;
	st.u32 	[%rd239+8], %r352;
	selp.u32 	%r353, 1, 0, %p111;
	ld.shared.u32 	%r354, [_ZZ9kernelenkPjS_S_S_S_S_PcS_S_E1s+24];
	ld.shared.u64 	%rd240, [%r4];
	add.s64 	%rd241, %rd240, %rd220;
	ld.u32 	%r355, [%rd241+12];
	mad.lo.s32 	%r356, %r354, %r17, %r355;
	add.s32 	%r358, %r356, %r353;
	setp.eq.s32 	%p112, %r358, -1;
	selp.b32 	%r359, 0, %r358, %p112;
	st.u32 	[%rd241+12], %r359;
	selp.u32 	%r360, 1, 0, %p112;
	ld.shared.u32 	%r361, [_ZZ9kernelenkPjS_S_S_S_S_PcS_S_E1s+28];
	ld.shared.u64 	%rd242, [%r4];
	add.s64 	%rd243, %rd242, %rd220;
	ld.u32 	%r362, [%rd243+16];
	mad.lo.s32 	%r363, %r361, %r17, %r362;
	add.s32 	%r365, %r363, %r360;
	setp.eq.s32 	%p113, %r365, -1;
	selp.b32 	%r366, 0, %r365, %p113;
	st.u32 	[%rd243+16], %r366;
	ld.shared.u64 	%rd244, [%r4];
	add.s64 	%rd245, %rd244, %rd220;
	mov.b32 	%r367, 0;
	st.u32 	[%rd245+20], %r367;
$L__BB0_61:
	add.s32 	%r1106, %r1106, 2;
	setp.ne.s32 	%p114, %r1106, %r1107;
	@%p114 bra 	$L__BB0_57;
$L__BB0_62:
	and.b32  	%r368, %r13, 1;
	setp.eq.b32 	%p115, %r368, 1;
	not.pred 	%p116, %p115;
	@%p116 bra 	$L__BB0_65;
	ld.shared.u64 	%rd246, [%r3];
	mul.wide.u32 	%rd247, %r1107, 4;
	add.s64 	%rd248, %rd246, %rd247;
	ld.u32 	%r20, [%rd248];
	setp.eq.s32 	%p117, %r20, 0;
	@%p117 bra 	$L__BB0_65;
	ld.shared.u32 	%r369, [_ZZ9kernelenkPjS_S_S_S_S_PcS_S_E1s+16];
	ld.shared.u64 	%rd249, [%r4];
	add.s64 	%rd251, %rd249, %rd247;
	ld.u32 	%r370, [%rd251];
	mad.lo.s32 	%r371, %r369, %r20, %r370;
	setp.eq.s32 	%p118, %r371, -1;
	selp.b32 	%r373, 0, %r371, %p118;
	st.u32 	[%rd251], %r373;
	selp.u32 	%r374, 1, 0, %p118;
	ld.shared.u32 	%r375, [_ZZ9kernelenkPjS_S_S_S_S_PcS_S_E1s+20];
	ld.shared.u64 	%rd252, [%r4];
	add.s64 	%rd253, %rd252, %rd247;
	ld.u32 	%r376, [%rd253+4];
	mad.lo.s32 	%r377, %r375, %r20, %r376;
	add.s32 	%r379, %r377, %r374;
	setp.eq.s32 	%p119, %r379, -1;
	selp.b32 	%r380, 0, %r379, %p119;
	st.u32 	[%rd253+4], %r380;
	selp.u32 	%r381, 1, 0, %p119;
	ld.shared.u32 	%r382, [_ZZ9kernelenkPjS_S_S_S_S_PcS_S_E1s+24];
	ld.shared.u64 	%rd254, [%r4];
	add.s64 	%rd255, %rd254, %rd247;
	ld.u32 	%r383, [%rd255+8];
	mad.lo.s32 	%r384, %r382, %r20, %r383;
	add.s32 	%r386, %r384, %r381;
	setp.eq.s32 	%p120, %r386, -1;
	selp.b32 	%r387, 0, %r386, %p120;
	st.u32 	[%rd255+8], %r387;
	selp.u32 	%r388, 1, 0, %p120;
	ld.shared.u32 	%r389, [_ZZ9kernelenkPjS_S_S_S_S_PcS_S_E1s+28];
	ld.shared.u64 	%rd256, [%r4];
	add.s64 	%rd257, %rd256, %rd247;
	ld.u32 	%r390, [%rd257+12];
	mad.lo.s32 	%r391, %r389, %r20, %r390;
	add.s32 	%r393, %r391, %r388;
	setp.eq.s32 	%p121, %r393, -1;
	selp.b32 	%r394, 0, %r393, %p121;
	st.u32 	[%rd257+12], %r394;
	ld.shared.u64 	%rd258, [%r4];
	add.s64 	%rd259, %rd258, %rd247;
	mov.b32 	%r395, 0;
	st.u32 	[%rd259+16], %r395;
$L__BB0_65:
	ld.shared.u64 	%rd260, [%r4];
	ld.shared.u8 	%rs391, [%r4+-8];
	cvt.u32.u16 	%r396, %rs391;
	cvt.s32.s8 	%r397, %r396;
	mul.wide.s32 	%rd261, %r397, 4;
	add.s64 	%rd262, %rd260, %rd261;
	ld.u32 	%r398, [%rd262+-4];
	setp.ne.s32 	%p122, %r398, 0;
	@%p122 bra 	$L__BB0_67;
	add.s16 	%rs391, %rs391, -1;
	st.shared.u8 	[%r4+-8], %rs391;
$L__BB0_67:
	st.shared.u8 	[%r3+-8], %rs391;
	cvt.s16.s8 	%rs234, %rs391;
	setp.lt.s16 	%p123, %rs234, 1;
	mov.u16 	%rs399, %rs391;
	@%p123 bra 	$L__BB0_71;
	mov.b16 	%rs392, 0;
$L__BB0_69:
	ld.shared.u64 	%rd263, [%r4];
	cvt.u32.u16 	%r399, %rs392;
	and.b32  	%r400, %r399, 255;
	mul.wide.u32 	%rd264, %r400, 4;
	add.s64 	%rd265, %rd263, %rd264;
	ld.u32 	%r401, [%rd265];
	ld.shared.u64 	%rd266, [%r3];
	add.s64 	%rd267, %rd266, %rd264;
	st.u32 	[%rd267], %r401;
	add.s16 	%rs236, %rs392, 1;
	cvt.s16.s8 	%rs392, %rs236;
	ld.shared.s8 	%rs399, [%r3+-8];
	setp.lt.s16 	%p124, %rs392, %rs399;
	@%p124 bra 	$L__BB0_69;
	ld.shared.u8 	%rs391, [%r4+-8];
$L__BB0_71:
	cvt.s16.s8 	%rs237, %rs391;
	setp.lt.s16 	%p125, %rs237, 4;
	@%p125 bra 	$L__BB0_86;
	ld.shared.u64 	%rd268, [%r3];
	cvt.u32.u16 	%r402, %rs399;
	cvt.s32.s8 	%r403, %r402;
	mul.wide.s32 	%rd269, %r403, 4;
	add.s64 	%rd270, %rd268, %rd269;
	mov.b32 	%r404, 0;
	st.u32 	[%rd270], %r404;
	ld.shared.u8 	%rs238, [%r3+-8];
	add.s16 	%rs239, %rs238, 1;
	st.shared.u8 	[%r3+-8], %rs239;
	add.s16 	%rs395, %rs391, -3;
$L__BB0_73:
	add.s16 	%rs240, %rs395, -1;
	cvt.u64.u16 	%rd271, %rs240;
	and.b64  	%rd20, %rd271, 255;
	cvt.u32.u16 	%r406, %rs240;
	and.b32  	%r407, %r406, 255;
	mul.wide.u32 	%rd272, %r407, 4;
	add.s64 	%rd21, %rd1, %rd272;
	cvt.u64.u16 	%rd273, %rs395;
	and.b64  	%rd22, %rd273, 255;
	mov.b32 	%r1108, 32;
$L__BB0_74:
	add.s32 	%r22, %r1108, -1;
	ld.shared.u64 	%rd23, [%r3];
	setp.ne.s32 	%p126, %r22, 0;
	@%p126 bra 	$L__BB0_234;
	shl.b64 	%rd279, %rd20, 2;
	add.s64 	%rd280, %rd23, %rd279;
	ld.u32 	%r462, [%rd280];
	ld.shared.u32 	%r463, [_ZZ9kernelenkPjS_S_S_S_S_PcS_S_E1s];
	sub.s32 	%r464, %r462, %r463;
	setp.lt.u32 	%p139, %r462, %r463;
	st.global.u32 	[%rd21], %r464;
	shl.b64 	%rd281, %rd22, 2;
	add.s64 	%rd282, %rd23, %rd281;
	ld.u32 	%r465, [%rd282];
	ld.shared.u32 	%r466, [_ZZ9kernelenkPjS_S_S_S_S_PcS_S_E1s+4];
	sub.s32 	%r467, %r465, %r466;
	setp.lt.u32 	%p140, %r465, %r466;
	add.s32 	%r468, %r467, -1;
	setp.ge.u32 	%p141, %r468, %r465;
	selp.s32 	%r469, -1, 0, %p139;
	add.s32 	%r470, %r467, %r469;
	selp.u32 	%r471, -1, 0, %p141;
	selp.u32 	%r472, -1, 0, %p140;
	selp.b32 	%r473, %r471, %r472, %p139;
	and.b32  	%r474, %r473, 1;
	setp.eq.b32 	%p142, %r474, 1;
	add.s64 	%rd283, %rd1, %rd281;
	st.global.u32 	[%rd283], %r470;
	ld.u32 	%r475, [%rd282+4];
	ld.shared.u32 	%r476, [_ZZ9kernelenkPjS_S_S_S_S_PcS_S_E1s+8];
	sub.s32 	%r477, %r475, %r476;
	setp.lt.u32 	%p143, %r475, %r476;
	add.s32 	%r478, %r477, -1;
	setp.ge.u32 	%p144, %r478, %r475;
	selp.s32 	%r479, -1, 0, %p142;
	add.s32 	%r480, %r477, %r479;
	selp.u32 	%r481, -1, 0, %p144;
	selp.u32 	%r482, -1, 0, %p143;
	selp.b32 	%r483, %r481, %r482, %p142;
	and.b32  	%r484, %r483, 1;
	setp.eq.b32 	%p145, %r484, 1;
	st.global.u32 	[%rd283+4], %r480;
	ld.u32 	%r485, [%rd282+8];
	ld.shared.u32 	%r486, [_ZZ9kernelenkPjS_S_S_S_S_PcS_S_E1s+12];
	sub.s32 	%r487, %r485, %r486;
	setp.lt.u32 	%p146, %r485, %r486;
	add.s32 	%r488, %r487, -1;
	setp.ge.u32 	%p147, %r488, %r485;
	selp.s32 	%r489, -1, 0, %p145;
	add.s32 	%r490, %r487, %r489;
	selp.u32 	%r491, -1, 0, %p147;
	selp.u32 	%r492, -1, 0, %p146;
	selp.b32 	%r493, %r491, %r492, %p145;
	and.b32  	%r494, %r493, 1;
	setp.eq.b32 	%p148, %r494, 1;
	st.global.u32 	[%rd283+8], %r490;
	ld.u32 	%r495, [%rd282+12];
	setp.eq.s32 	%p149, %r495, 0;
	selp.s32 	%r497, -1, 0, %p148;
	add.s32 	%r498, %r495, %r497;
	and.pred  	%p384, %p148, %p149;
	st.global.u32 	[%rd283+12], %r498;
$L__BB0_76:
	add.s16 	%rs241, %rs395, 4;
	cvt.s16.s8 	%rs396, %rs241;
	setp.ge.s16 	%p150, %rs396, %rs237;
	not.pred 	%p151, %p384;
	or.pred  	%p152, %p150, %p151;
	@%p152 bra 	$L__BB0_78;
$L__BB0_77:
	cvt.u32.u16 	%r499, %rs396;
	and.b32  	%r500, %r499, 255;
	mul.wide.u32 	%rd284, %r500, 4;
	add.s64 	%rd285, %rd23, %rd284;
	ld.u32 	%r501, [%rd285];
	setp.eq.s32 	%p384, %r501, 0;
	add.s32 	%r502, %r501, -1;
	add.s64 	%rd286, %rd1, %rd284;
	st.global.u32 	[%rd286], %r502;
	add.s16 	%rs243, %rs396, 1;
	cvt.s16.s8 	%rs396, %rs243;
	setp.lt.s16 	%p154, %rs396, %rs237;
	and.pred  	%p155, %p154, %p384;
	@%p155 bra 	$L__BB0_77;
$L__BB0_78:
	cvt.s16.s8 	%rs245, %rs395;
	cvt.s16.s8 	%rs247, %rs396;
	setp.lt.s16 	%p156, %rs247, %rs245;
	or.pred  	%p157, %p384, %p156;
	@%p157 bra 	$L__BB0_80;
$L__BB0_79:
	cvt.s16.s8 	%rs248, %rs396;
	add.s16 	%rs396, %rs396, -1;
	cvt.u32.u16 	%r503, %rs396;
	and.b32  	%r504, %r503, 255;
	mul.wide.u32 	%rd287, %r504, 4;
	add.s64 	%rd288, %rd1, %rd287;
	ld.global.u32 	%r505, [%rd288];
	ld.shared.u64 	%rd289, [%r3];
	add.s64 	%rd290, %rd289, %rd287;
	st.u32 	[%rd290], %r505;
	setp.gt.s16 	%p158, %rs248, %rs245;
	@%p158 bra 	$L__BB0_79;
$L__BB0_80:
	setp.gt.u32 	%p159, %r1108, 1;
	mov.u32 	%r1108, %r22;
	@%p159 bra 	$L__BB0_74;
	add.s16 	%rs395, %rs395, -1;
	setp.gt.s16 	%p160, %rs245, 1;
	@%p160 bra 	$L__BB0_73;
	ld.shared.s8 	%rs399, [%r3+-8];
	setp.lt.s16 	%p161, %rs399, 1;
	@%p161 bra 	$L__BB0_86;
	ld.shared.u64 	%rd19, [%r3];
	mov.u16 	%rs398, %rs399;
$L__BB0_84:
	cvt.u32.u16 	%r506, %rs398;
	and.b32  	%r507, %r506, 255;
	mul.wide.u32 	%rd291, %r507, 4;
	add.s64 	%rd292, %rd19, %rd291;
	ld.u32 	%r508, [%rd292+-4];
	setp.ne.s32 	%p162, %r508, 0;
	mov.u16 	%rs399, %rs398;
	@%p162 bra 	$L__BB0_86;
	and.b16  	%rs252, %rs398, 255;
	add.s16 	%rs398, %rs398, -1;
	st.shared.u8 	[%r3+-8], %rs398;
	setp.gt.u16 	%p163, %rs252, 1;
	mov.b16 	%rs399, 0;
	@%p163 bra 	$L__BB0_84;
$L__BB0_86:
	setp.gt.s16 	%p164, %rs4, 1;
	@%p164 bra 	$L__BB0_2;
$L__BB0_87:
	mov.b16 	%rs253, 1;
	st.shared.u8 	[%r3+8], %rs253;
	ld.shared.u64 	%rd293, [%r3+16];
	mov.b32 	%r509, 1;
	st.u32 	[%rd293], %r509;
	ld.shared.u64 	%rd294, [%r106+8];
	ld.shared.s8 	%rs254, [%r106];
	cvt.s32.s16 	%r514, %rs254;
	mul.wide.s32 	%rd295, %r514, 4;
	add.s64 	%rd296, %rd294, %rd295;
	ld.u32 	%r515, [%rd296+-4];
	setp.eq.s32 	%p165, %r515, 0;
	clz.b32 	%r516, %r515;
	cvt.u16.u32 	%rs255, %r516;
	sub.s16 	%rs256, 32, %rs255;
	selp.b16 	%rs257, 0, %rs256, %p165;
	shl.b16 	%rs258, %rs254, 5;
	add.s16 	%rs259, %rs258, %rs257;
	add.s16 	%rs401, %rs259, -32;
	setp.lt.s16 	%p166, %rs401, 1;
	ld.shared.u8 	%rs426, [%r3+8];
	@%p166 bra 	$L__BB0_174;
	mov.u32 	%r696, _ZZ9kernelenkPjS_S_S_S_S_PcS_S_E2sk;
	add.s32 	%r697, %r696, %r86;
$L__BB0_89:
	mov.u16 	%rs71, %rs401;
	and.b16  	%rs260, %rs426, 255;
	setp.ne.s16 	%p167, %rs260, 0;
	@%p167 bra 	$L__BB0_91;
	mov.b16 	%rs407, 0;
	st.shared.u8 	[%r4+-8], %rs407;
	bra.uni 	$L__BB0_111;
$L__BB0_91:
	shl.b16 	%rs72, %rs426, 1;
	cvt.s16.s8 	%rs261, %rs72;
	st.shared.u8 	[%r4+-8], %rs72;
	setp.lt.s16 	%p168, %rs261, 1;
	@%p168 bra 	$L__BB0_97;
	and.b16  	%rs263, %rs72, 255;
	setp.lt.u16 	%p169, %rs263, 4;
	mov.b16 	%rs402, 0;
	@%p169 bra 	$L__BB0_95;
	and.b16  	%rs402, %rs72, 124;
	mov.b16 	%rs403, 0;
$L__BB0_94:
	ld.shared.u64 	%rd297, [%r4];
	cvt.u32.u16 	%r517, %rs403;
	and.b32  	%r518, %r517, 255;
	mul.wide.u32 	%rd298, %r518, 4;
	add.s64 	%rd299, %rd297, %rd298;
	mov.b32 	%r519, 0;
	st.u32 	[%rd299], %r519;
	ld.shared.u64 	%rd300, [%r4];
	add.s64 	%rd301, %rd300, %rd298;
	st.u32 	[%rd301+4], %r519;
	ld.shared.u64 	%rd302, [%r4];
	add.s64 	%rd303, %rd302, %rd298;
	st.u32 	[%rd303+8], %r519;
	ld.shared.u64 	%rd304, [%r4];
	add.s64 	%rd305, %rd304, %rd298;
	st.u32 	[%rd305+12], %r519;
	add.s16 	%rs403, %rs403, 4;
	and.b16  	%rs265, %rs403, 255;
	setp.eq.s16 	%p170, %rs265, %rs402;
	@%p170 bra 	$L__BB0_95;
	bra.uni 	$L__BB0_94;
$L__BB0_95:
	and.b16  	%rs266, %rs426, 1;
	setp.eq.b16 	%p171, %rs266, 1;
	not.pred 	%p172, %p171;
	@%p172 bra 	$L__BB0_97;
	ld.shared.u64 	%rd306, [%r4];
	cvt.u32.u16 	%r520, %rs402;
	mul.wide.u32 	%rd307, %r520, 4;
	add.s64 	%rd308, %rd306, %rd307;
	mov.b32 	%r521, 0;
	st.u32 	[%rd308], %r521;
	ld.shared.u64 	%rd309, [%r4];
	add.s64 	%rd310, %rd309, %rd307;
	st.u32 	[%rd310+4], %r521;
$L__BB0_97:
	cvt.s16.s8 	%rs267, %rs426;
	setp.lt.s16 	%p173, %rs267, 1;
	@%p173 bra 	$L__BB0_109;
	and.b16  	%rs75, %rs426, 3;
	and.b16  	%rs76, %rs426, 124;
	mov.b16 	%rs404, 0;
$L__BB0_99:
	ld.shared.u64 	%rd311, [%r3+16];
	cvt.u64.u16 	%rd312, %rs404;
	and.b64  	%rd24, %rd312, 255;
	cvt.u32.u16 	%r522, %rs404;
	and.b32  	%r523, %r522, 255;
	mul.wide.u32 	%rd313, %r523, 4;
	add.s64 	%rd314, %rd311, %rd313;
	ld.u32 	%r23, [%rd314];
	setp.eq.s32 	%p174, %r23, 0;
	@%p174 bra 	$L__BB0_108;
	setp.lt.u16 	%p175, %rs260, 4;
	mov.b16 	%rs406, 0;
	mov.b32 	%r1110, 0;
	@%p175 bra 	$L__BB0_103;
	mov.b16 	%rs405, 0;
	mov.b32 	%r1110, 0;
$L__BB0_102:
	ld.shared.u64 	%rd315, [%r3+16];
	cvt.u32.u16 	%r526, %rs405;
	and.b32  	%r527, %r526, 255;
	mul.wide.u32 	%rd316, %r527, 4;
	add.s64 	%rd317, %rd315, %rd316;
	ld.u32 	%r528, [%rd317];
	ld.shared.u64 	%rd318, [%r4];
	add.s16 	%rs272, %rs405, %rs404;
	cvt.u32.u16 	%r529, %rs272;
	and.b32  	%r530, %r529, 255;
	mul.wide.u32 	%rd319, %r530, 4;
	add.s64 	%rd320, %rd318, %rd319;
	ld.u32 	%r531, [%rd320];
	mad.lo.s32 	%r532, %r528, %r23, %r531;
	add.s32 	%r534, %r532, %r1110;
	setp.eq.s32 	%p176, %r534, -1;
	selp.b32 	%r535, 0, %r534, %p176;
	st.u32 	[%rd320], %r535;
	selp.u32 	%r536, 1, 0, %p176;
	ld.shared.u64 	%rd321, [%r3+16];
	add.s64 	%rd322, %rd321, %rd316;
	ld.u32 	%r537, [%rd322+4];
	ld.shared.u64 	%rd323, [%r4];
	add.s64 	%rd324, %rd323, %rd319;
	ld.u32 	%r538, [%rd324+4];
	mad.lo.s32 	%r539, %r537, %r23, %r538;
	add.s32 	%r541, %r539, %r536;
	setp.eq.s32 	%p177, %r541, -1;
	selp.b32 	%r542, 0, %r541, %p177;
	st.u32 	[%rd324+4], %r542;
	selp.u32 	%r543, 1, 0, %p177;
	ld.shared.u64 	%rd325, [%r3+16];
	add.s64 	%rd326, %rd325, %rd316;
	ld.u32 	%r544, [%rd326+8];
	ld.shared.u64 	%rd327, [%r4];
	add.s64 	%rd328, %rd327, %rd319;
	ld.u32 	%r545, [%rd328+8];
	mad.lo.s32 	%r546, %r544, %r23, %r545;
	add.s32 	%r548, %r546, %r543;
	setp.eq.s32 	%p178, %r548, -1;
	selp.b32 	%r549, 0, %r548, %p178;
	st.u32 	[%rd328+8], %r549;
	selp.u32 	%r550, 1, 0, %p178;
	ld.shared.u64 	%rd329, [%r3+16];
	add.s64 	%rd330, %rd329, %rd316;
	ld.u32 	%r551, [%rd330+12];
	ld.shared.u64 	%rd331, [%r4];
	add.s64 	%rd332, %rd331, %rd319;
	ld.u32 	%r552, [%rd332+12];
	mad.lo.s32 	%r553, %r551, %r23, %r552;
	add.s32 	%r555, %r553, %r550;
	setp.eq.s32 	%p179, %r555, -1;
	selp.b32 	%r556, 0, %r555, %p179;
	st.u32 	[%rd332+12], %r556;
	selp.u32 	%r1110, 1, 0, %p179;
	add.s16 	%rs405, %rs405, 4;
	and.b16  	%rs273, %rs405, 255;
	setp.ne.s16 	%p180, %rs273, %rs76;
	mov.u16 	%rs406, %rs76;
	@%p180 bra 	$L__BB0_102;
$L__BB0_103:
	setp.eq.s16 	%p181, %rs75, 0;
	ld.shared.u64 	%rd586, [%r4];
	@%p181 bra 	$L__BB0_107;
	setp.eq.s16 	%p182, %rs75, 1;
	ld.shared.u64 	%rd333, [%r3+16];
	cvt.u64.u16 	%rd26, %rs406;
	cvt.u32.u16 	%r557, %rs406;
	mul.wide.u32 	%rd334, %r557, 4;
	add.s64 	%rd335, %rd333, %rd334;
	ld.u32 	%r558, [%rd335];
	add.s16 	%rs274, %rs406, %rs404;
	cvt.u32.u16 	%r559, %rs274;
	and.b32  	%r560, %r559, 255;
	mul.wide.u32 	%rd336, %r560, 4;
	add.s64 	%rd337, %rd586, %rd336;
	ld.u32 	%r561, [%rd337];
	mad.lo.s32 	%r562, %r558, %r23, %r561;
	add.s32 	%r27, %r562, %r1110;
	setp.eq.s32 	%p183, %r27, -1;
	selp.b32 	%r564, 0, %r27, %p183;
	st.u32 	[%rd337], %r564;
	ld.shared.u64 	%rd586, [%r4];
	@%p182 bra 	$L__BB0_107;
	setp.eq.s16 	%p185, %rs75, 2;
	selp.u32 	%r565, 1, 0, %p183;
	ld.shared.u64 	%rd338, [%r3+16];
	shl.b64 	%rd339, %rd26, 2;
	add.s64 	%rd340, %rd338, %rd339;
	ld.u32 	%r566, [%rd340+4];
	add.s64 	%rd28, %rd26, %rd24;
	shl.b64 	%rd341, %rd28, 2;
	add.s64 	%rd342, %rd586, %rd341;
	ld.u32 	%r567, [%rd342+4];
	mad.lo.s32 	%r568, %r566, %r23, %r567;
	add.s32 	%r28, %r568, %r565;
	setp.eq.s32 	%p186, %r28, -1;
	selp.b32 	%r570, 0, %r28, %p186;
	st.u32 	[%rd342+4], %r570;
	ld.shared.u64 	%rd586, [%r4];
	@%p185 bra 	$L__BB0_107;
	setp.eq.s32 	%p187, %r28, -1;
	selp.u32 	%r571, 1, 0, %p187;
	ld.shared.u64 	%rd343, [%r3+16];
	add.s64 	%rd345, %rd343, %rd339;
	ld.u32 	%r572, [%rd345+8];
	add.s64 	%rd347, %rd586, %rd341;
	ld.u32 	%r573, [%rd347+8];
	mad.lo.s32 	%r574, %r572, %r23, %r573;
	add.s32 	%r576, %r574, %r571;
	setp.eq.s32 	%p188, %r576, -1;
	selp.b32 	%r577, 0, %r576, %p188;
	st.u32 	[%rd347+8], %r577;
	ld.shared.u64 	%rd586, [%r4];
$L__BB0_107:
	add.s16 	%rs275, %rs404, %rs426;
	cvt.u32.u16 	%r578, %rs275;
	and.b32  	%r579, %r578, 255;
	mul.wide.u32 	%rd348, %r579, 4;
	add.s64 	%rd349, %rd586, %rd348;
	mov.b32 	%r580, 0;
	st.u32 	[%rd349], %r580;
$L__BB0_108:
	add.s16 	%rs276, %rs404, 1;
	cvt.s16.s8 	%rs404, %rs276;
	setp.lt.s16 	%p189, %rs404, %rs267;
	@%p189 bra 	$L__BB0_99;
$L__BB0_109:
	ld.shared.u64 	%rd350, [%r4];
	ld.shared.u8 	%rs407, [%r4+-8];
	cvt.u32.u16 	%r581, %rs407;
	cvt.s32.s8 	%r582, %r581;
	mul.wide.s32 	%rd351, %r582, 4;
	add.s64 	%rd352, %rd350, %rd351;
	ld.u32 	%r583, [%rd352+-4];
	setp.ne.s32 	%p190, %r583, 0;
	@%p190 bra 	$L__BB0_111;
	add.s16 	%rs407, %rs407, -1;
	st.shared.u8 	[%r4+-8], %rs407;
$L__BB0_111:
	st.shared.u8 	[%r3+8], %rs407;
	cvt.s16.s8 	%rs279, %rs407;
	setp.lt.s16 	%p191, %rs279, 1;
	mov.u16 	%rs426, %rs407;
	@%p191 bra 	$L__BB0_115;
	mov.b16 	%rs408, 0;
$L__BB0_113:
	ld.shared.u64 	%rd353, [%r4];
	cvt.u32.u16 	%r584, %rs408;
	and.b32  	%r585, %r584, 255;
	mul.wide.u32 	%rd354, %r585, 4;
	add.s64 	%rd355, %rd353, %rd354;
	ld.u32 	%r586, [%rd355];
	ld.shared.u64 	%rd356, [%r3+16];
	add.s64 	%rd357, %rd356, %rd354;
	st.u32 	[%rd357], %r586;
	add.s16 	%rs281, %rs408, 1;
	cvt.s16.s8 	%rs408, %rs281;
	ld.shared.s8 	%rs426, [%r3+8];
	setp.lt.s16 	%p192, %rs408, %rs426;
	@%p192 bra 	$L__BB0_113;
	ld.shared.u8 	%rs407, [%r4+-8];
$L__BB0_115:
	cvt.s16.s8 	%rs282, %rs407;
	setp.lt.s16 	%p193, %rs282, 4;
	@%p193 bra 	$L__BB0_130;
	ld.shared.u64 	%rd358, [%r3+16];
	cvt.u32.u16 	%r587, %rs426;
	cvt.s32.s8 	%r588, %r587;
	mul.wide.s32 	%rd359, %r588, 4;
	add.s64 	%rd360, %rd358, %rd359;
	mov.b32 	%r589, 0;
	st.u32 	[%rd360], %r589;
	ld.shared.u8 	%rs283, [%r3+8];
	add.s16 	%rs284, %rs283, 1;
	st.shared.u8 	[%r3+8], %rs284;
	add.s16 	%rs411, %rs407, -3;
$L__BB0_117:
	mov.u16 	%rs96, %rs411;
	add.s16 	%rs411, %rs96, -1;
	cvt.u64.u16 	%rd361, %rs411;
	and.b64  	%rd33, %rd361, 255;
	cvt.u32.u16 	%r591, %rs411;
	and.b32  	%r592, %r591, 255;
	mul.wide.u32 	%rd362, %r592, 4;
	add.s64 	%rd34, %rd1, %rd362;
	cvt.u64.u16 	%rd363, %rs96;
	and.b64  	%rd35, %rd363, 255;
	mov.b32 	%r1111, 32;
$L__BB0_118:
	add.s32 	%r30, %r1111, -1;
	ld.shared.u64 	%rd36, [%r3+16];
	setp.ne.s32 	%p194, %r30, 0;
	@%p194 bra 	$L__BB0_235;
	shl.b64 	%rd369, %rd33, 2;
	add.s64 	%rd370, %rd36, %rd369;
	ld.u32 	%r647, [%rd370];
	ld.shared.u32 	%r648, [_ZZ9kernelenkPjS_S_S_S_S_PcS_S_E1s];
	sub.s32 	%r649, %r647, %r648;
	setp.lt.u32 	%p207, %r647, %r648;
	st.global.u32 	[%rd34], %r649;
	shl.b64 	%rd371, %rd35, 2;
	add.s64 	%rd372, %rd36, %rd371;
	ld.u32 	%r650, [%rd372];
	ld.shared.u32 	%r651, [_ZZ9kernelenkPjS_S_S_S_S_PcS_S_E1s+4];
	sub.s32 	%r652, %r650, %r651;
	setp.lt.u32 	%p208, %r650, %r651;
	add.s32 	%r653, %r652, -1;
	setp.ge.u32 	%p209, %r653, %r650;
	selp.s32 	%r654, -1, 0, %p207;
	add.s32 	%r655, %r652, %r654;
	selp.u32 	%r656, -1, 0, %p209;
	selp.u32 	%r657, -1, 0, %p208;
	selp.b32 	%r658, %r656, %r657, %p207;
	and.b32  	%r659, %r658, 1;
	setp.eq.b32 	%p210, %r659, 1;
	add.s64 	%rd373, %rd1, %rd371;
	st.global.u32 	[%rd373], %r655;
	ld.u32 	%r660, [%rd372+4];
	ld.shared.u32 	%r661, [_ZZ9kernelenkPjS_S_S_S_S_PcS_S_E1s+8];
	sub.s32 	%r662, %r660, %r661;
	setp.lt.u32 	%p211, %r660, %r661;
	add.s32 	%r663, %r662, -1;
	setp.ge.u32 	%p212, %r663, %r660;
	selp.s32 	%r664, -1, 0, %p210;
	add.s32 	%r665, %r662, %r664;
	selp.u32 	%r666, -1, 0, %p212;
	selp.u32 	%r667, -1, 0, %p211;
	selp.b32 	%r668, %r666, %r667, %p210;
	and.b32  	%r669, %r668, 1;
	setp.eq.b32 	%p213, %r669, 1;
	st.global.u32 	[%rd373+4], %r665;
	ld.u32 	%r670, [%rd372+8];
	ld.shared.u32 	%r671, [_ZZ9kernelenkPjS_S_S_S_S_PcS_S_E1s+12];
	sub.s32 	%r672, %r670, %r671;
	setp.lt.u32 	%p214, %r670, %r671;
	add.s32 	%r673, %r672, -1;
	setp.ge.u32 	%p215, %r673, %r670;
	selp.s32 	%r674, -1, 0, %p213;
	add.s32 	%r675, %r672, %r674;
	selp.u32 	%r676, -1, 0, %p215;
	selp.u32 	%r677, -1, 0, %p214;
	selp.b32 	%r678, %r676, %r677, %p213;
	and.b32  	%r679, %r678, 1;
	setp.eq.b32 	%p216, %r679, 1;
	st.global.u32 	[%rd373+8], %r675;
	ld.u32 	%r680, [%rd372+12];
	setp.eq.s32 	%p217, %r680, 0;
	selp.s32 	%r682, -1, 0, %p216;
	add.s32 	%r683, %r680, %r682;
	and.pred  	%p386, %p216, %p217;
	st.global.u32 	[%rd373+12], %r683;
$L__BB0_120:
	add.s16 	%rs286, %rs96, 4;
	cvt.s16.s8 	%rs412, %rs286;
	setp.ge.s16 	%p218, %rs412, %rs282;
	not.pred 	%p219, %p386;
	or.pred  	%p220, %p218, %p219;
	@%p220 bra 	$L__BB0_122;
$L__BB0_121:
	cvt.u32.u16 	%r684, %rs412;
	and.b32  	%r685, %r684, 255;
	mul.wide.u32 	%rd374, %r685, 4;
	add.s64 	%rd375, %rd36, %rd374;
	ld.u32 	%r686, [%rd375];
	setp.eq.s32 	%p386, %r686, 0;
	add.s32 	%r687, %r686, -1;
	add.s64 	%rd376, %rd1, %rd374;
	st.global.u32 	[%rd376], %r687;
	add.s16 	%rs288, %rs412, 1;
	cvt.s16.s8 	%rs412, %rs288;
	setp.lt.s16 	%p222, %rs412, %rs282;
	and.pred  	%p223, %p222, %p386;
	@%p223 bra 	$L__BB0_121;
$L__BB0_122:
	cvt.s16.s8 	%rs290, %rs96;
	cvt.s16.s8 	%rs292, %rs412;
	setp.lt.s16 	%p224, %rs292, %rs290;
	or.pred  	%p225, %p386, %p224;
	@%p225 bra 	$L__BB0_124;
$L__BB0_123:
	cvt.s16.s8 	%rs293, %rs412;
	add.s16 	%rs412, %rs412, -1;
	cvt.u32.u16 	%r688, %rs412;
	and.b32  	%r689, %r688, 255;
	mul.wide.u32 	%rd377, %r689, 4;
	add.s64 	%rd378, %rd1, %rd377;
	ld.global.u32 	%r690, [%rd378];
	ld.shared.u64 	%rd379, [%r3+16];
	add.s64 	%rd380, %rd379, %rd377;
	st.u32 	[%rd380], %r690;
	setp.gt.s16 	%p226, %rs293, %rs290;
	@%p226 bra 	$L__BB0_123;
$L__BB0_124:
	setp.gt.u32 	%p227, %r1111, 1;
	mov.u32 	%r1111, %r30;
	@%p227 bra 	$L__BB0_118;
	setp.gt.s16 	%p228, %rs290, 1;
	@%p228 bra 	$L__BB0_117;
	ld.shared.s8 	%rs426, [%r3+8];
	setp.lt.s16 	%p229, %rs426, 1;
	@%p229 bra 	$L__BB0_130;
	ld.shared.u64 	%rd32, [%r3+16];
$L__BB0_128:
	cvt.u32.u16 	%r691, %rs426;
	and.b32  	%r692, %r691, 255;
	mul.wide.u32 	%rd381, %r692, 4;
	add.s64 	%rd382, %rd32, %rd381;
	ld.u32 	%r693, [%rd382+-4];
	setp.ne.s32 	%p230, %r693, 0;
	@%p230 bra 	$L__BB0_130;
	cvt.s16.s8 	%rs296, %rs426;
	add.s16 	%rs426, %rs426, -1;
	st.shared.u8 	[%r3+8], %rs426;
	setp.gt.s16 	%p231, %rs296, 1;
	@%p231 bra 	$L__BB0_128;
$L__BB0_130:
	ld.shared.u64 	%rd383, [%r697+8];
	add.s16 	%rs401, %rs71, -1;
	shr.u16 	%rs298, %rs401, 5;
	cvt.u32.u16 	%r698, %rs298;
	mul.wide.u32 	%rd384, %r698, 4;
	add.s64 	%rd385, %rd383, %rd384;
	ld.u32 	%r699, [%rd385];
	and.b16  	%rs299, %rs401, 31;
	cvt.u32.u16 	%r700, %rs299;
	shr.u32 	%r701, %r699, %r700;
	and.b32  	%r702, %r701, 1;
	setp.eq.b32 	%p232, %r702, 1;
	not.pred 	%p233, %p232;
	@%p233 bra 	$L__BB0_173;
	and.b16  	%rs300, %rs426, 255;
	setp.ne.s16 	%p234, %rs300, 0;
	@%p234 bra 	$L__BB0_133;
	mov.b16 	%rs418, 0;
	st.shared.u8 	[%r4+-8], %rs418;
	bra.uni 	$L__BB0_154;
$L__BB0_133:
	add.s16 	%rs301, %rs426, 4;
	cvt.s16.s8 	%rs106, %rs301;
	st.shared.u8 	[%r4+-8], %rs301;
	setp.lt.s16 	%p235, %rs106, 1;
	@%p235 bra 	$L__BB0_141;
	and.b16  	%rs107, %rs426, 3;
	setp.gt.u16 	%p236, %rs300, 252;
	mov.b16 	%rs416, 0;
	@%p236 bra 	$L__BB0_137;
	and.b16  	%rs416, %rs106, 124;
	mov.b16 	%rs417, 0;
$L__BB0_136:
	ld.shared.u64 	%rd386, [%r4];
	cvt.u32.u16 	%r703, %rs417;
	and.b32  	%r704, %r703, 255;
	mul.wide.u32 	%rd387, %r704, 4;
	add.s64 	%rd388, %rd386, %rd387;
	mov.b32 	%r705, 0;
	st.u32 	[%rd388], %r705;
	ld.shared.u64 	%rd389, [%r4];
	add.s64 	%rd390, %rd389, %rd387;
	st.u32 	[%rd390+4], %r705;
	ld.shared.u64 	%rd391, [%r4];
	add.s64 	%rd392, %rd391, %rd387;
	st.u32 	[%rd392+8], %r705;
	ld.shared.u64 	%rd393, [%r4];
	add.s64 	%rd394, %rd393, %rd387;
	st.u32 	[%rd394+12], %r705;
	add.s16 	%rs417, %rs417, 4;
	and.b16  	%rs305, %rs417, 255;
	setp.eq.s16 	%p237, %rs305, %rs416;
	@%p237 bra 	$L__BB0_137;
	bra.uni 	$L__BB0_136;
$L__BB0_137:
	setp.eq.s16 	%p238, %rs107, 0;
	@%p238 bra 	$L__BB0_141;
	ld.shared.u64 	%rd395, [%r4];
	cvt.u64.u16 	%rd37, %rs416;
	cvt.u32.u16 	%r706, %rs416;
	mul.wide.u32 	%rd396, %r706, 4;
	add.s64 	%rd397, %rd395, %rd396;
	mov.b32 	%r707, 0;
	st.u32 	[%rd397], %r707;
	setp.eq.s16 	%p239, %rs107, 1;
	@%p239 bra 	$L__BB0_141;
	ld.shared.u64 	%rd398, [%r4];
	shl.b64 	%rd399, %rd37, 2;
	add.s64 	%rd400, %rd398, %rd399;
	mov.b32 	%r708, 0;
	st.u32 	[%rd400+4], %r708;
	setp.eq.s16 	%p240, %rs107, 2;
	@%p240 bra 	$L__BB0_141;
	ld.shared.u64 	%rd401, [%r4];
	add.s64 	%rd403, %rd401, %rd399;
	mov.b32 	%r709, 0;
	st.u32 	[%rd403+8], %r709;
$L__BB0_141:
	cvt.s16.s8 	%rs306, %rs426;
	setp.lt.s16 	%p241, %rs306, 1;
	@%p241 bra 	$L__BB0_152;
	cvt.u32.u16 	%r711, %rs426;
	and.b32  	%r31, %r711, 255;
	setp.eq.s16 	%p242, %rs300, 1;
	mov.b32 	%r1113, 0;
	@%p242 bra 	$L__BB0_149;
	and.b32  	%r1113, %r31, 126;
	mov.b32 	%r1112, 0;
$L__BB0_144:
	ld.shared.u64 	%rd587, [%r3+16];
	mul.wide.u32 	%rd404, %r1112, 4;
	add.s64 	%rd405, %rd587, %rd404;
	ld.u32 	%r34, [%rd405];
	setp.eq.s32 	%p243, %r34, 0;
	@%p243 bra 	$L__BB0_146;
	ld.shared.u32 	%r713, [_ZZ9kernelenkPjS_S_S_S_S_PcS_S_E1s+32];
	ld.shared.u64 	%rd406, [%r4];
	add.s64 	%rd408, %rd406, %rd404;
	ld.u32 	%r714, [%rd408];
	mad.lo.s32 	%r715, %r713, %r34, %r714;
	setp.eq.s32 	%p244, %r715, -1;
	selp.b32 	%r717, 0, %r715, %p244;
	st.u32 	[%rd408], %r717;
	selp.u32 	%r718, 1, 0, %p244;
	ld.shared.u32 	%r719, [_ZZ9kernelenkPjS_S_S_S_S_PcS_S_E1s+36];
	ld.shared.u64 	%rd409, [%r4];
	add.s64 	%rd410, %rd409, %rd404;
	ld.u32 	%r720, [%rd410+4];
	mad.lo.s32 	%r721, %r719, %r34, %r720;
	add.s32 	%r723, %r721, %r718;
	setp.eq.s32 	%p245, %r723, -1;
	selp.b32 	%r724, 0, %r723, %p245;
	st.u32 	[%rd410+4], %r724;
	selp.u32 	%r725, 1, 0, %p245;
	ld.shared.u32 	%r726, [_ZZ9kernelenkPjS_S_S_S_S_PcS_S_E1s+40];
	ld.shared.u64 	%rd411, [%r4];
	add.s64 	%rd412, %rd411, %rd404;
	ld.u32 	%r727, [%rd412+8];
	mad.lo.s32 	%r728, %r726, %r34, %r727;
	add.s32 	%r730, %r728, %r725;
	setp.eq.s32 	%p246, %r730, -1;
	selp.b32 	%r731, 0, %r730, %p246;
	st.u32 	[%rd412+8], %r731;
	selp.u32 	%r732, 1, 0, %p246;
	ld.shared.u32 	%r733, [_ZZ9kernelenkPjS_S_S_S_S_PcS_S_E1s+44];
	ld.shared.u64 	%rd413, [%r4];
	add.s64 	%rd414, %rd413, %rd404;
	ld.u32 	%r734, [%rd414+12];
	mad.lo.s32 	%r735, %r733, %r34, %r734;
	add.s32 	%r737, %r735, %r732;
	setp.eq.s32 	%p247, %r737, -1;
	selp.b32 	%r738, 0, %r737, %p247;
	st.u32 	[%rd414+12], %r738;
	ld.shared.u64 	%rd415, [%r4];
	add.s64 	%rd416, %rd415, %rd404;
	mov.b32 	%r739, 0;
	st.u32 	[%rd416+16], %r739;
	ld.shared.u64 	%rd587, [%r3+16];
$L__BB0_146:
	add.s64 	%rd418, %rd587, %rd404;
	ld.u32 	%r35, [%rd418+4];
	setp.eq.s32 	%p248, %r35, 0;
	@%p248 bra 	$L__BB0_148;
	ld.shared.u32 	%r740, [_ZZ9kernelenkPjS_S_S_S_S_PcS_S_E1s+32];
	ld.shared.u64 	%rd419, [%r4];
	add.s64 	%rd421, %rd419, %rd404;
	ld.u32 	%r741, [%rd421+4];
	mad.lo.s32 	%r742, %r740, %r35, %r741;
	setp.eq.s32 	%p249, %r742, -1;
	selp.b32 	%r744, 0, %r742, %p249;
	st.u32 	[%rd421+4], %r744;
	selp.u32 	%r745, 1, 0, %p249;
	ld.shared.u32 	%r746, [_ZZ9kernelenkPjS_S_S_S_S_PcS_S_E1s+36];
	ld.shared.u64 	%rd422, [%r4];
	add.s64 	%rd423, %rd422, %rd404;
	ld.u32 	%r747, [%rd423+8];
	mad.lo.s32 	%r748, %r746, %r35, %r747;
	add.s32 	%r750, %r748, %r745;
	setp.eq.s32 	%p250, %r750, -1;
	selp.b32 	%r751, 0, %r750, %p250;
	st.u32 	[%rd423+8], %r751;
	selp.u32 	%r752, 1, 0, %p250;
	ld.shared.u32 	%r753, [_ZZ9kernelenkPjS_S_S_S_S_PcS_S_E1s+40];
	ld.shared.u64 	%rd424, [%r4];
	add.s64 	%rd425, %rd424, %rd404;
	ld.u32 	%r754, [%rd425+12];
	mad.lo.s32 	%r755, %r753, %r35, %r754;
	add.s32 	%r757, %r755, %r752;
	setp.eq.s32 	%p251, %r757, -1;
	selp.b32 	%r758, 0, %r757, %p251;
	st.u32 	[%rd425+12], %r758;
	selp.u32 	%r759, 1, 0, %p251;
	ld.shared.u32 	%r760, [_ZZ9kernelenkPjS_S_S_S_S_PcS_S_E1s+44];
	ld.shared.u64 	%rd426, [%r4];
	add.s64 	%rd427, %rd426, %rd404;
	ld.u32 	%r761, [%rd427+16];
	mad.lo.s32 	%r762, %r760, %r35, %r761;
	add.s32 	%r764, %r762, %r759;
	setp.eq.s32 	%p252, %r764, -1;
	selp.b32 	%r765, 0, %r764, %p252;
	st.u32 	[%rd427+16], %r765;
	ld.shared.u64 	%rd428, [%r4];
	add.s64 	%rd429, %rd428, %rd404;
	mov.b32 	%r766, 0;
	st.u32 	[%rd429+20], %r766;
$L__BB0_148:
	add.s32 	%r1112, %r1112, 2;
	setp.ne.s32 	%p253, %r1112, %r1113;
	@%p253 bra 	$L__BB0_144;
$L__BB0_149:
	and.b32  	%r767, %r31, 1;
	setp.eq.b32 	%p254, %r767, 1;
	not.pred 	%p255, %p254;
	@%p255 bra 	$L__BB0_152;
	ld.shared.u64 	%rd430, [%r3+16];
	mul.wide.u32 	%rd431, %r1113, 4;
	add.s64 	%rd432, %rd430, %rd431;
	ld.u32 	%r38, [%rd432];
	setp.eq.s32 	%p256, %r38, 0;
	@%p256 bra 	$L__BB0_152;
	ld.shared.u32 	%r768, [_ZZ9kernelenkPjS_S_S_S_S_PcS_S_E1s+32];
	ld.shared.u64 	%rd433, [%r4];
	add.s64 	%rd435, %rd433, %rd431;
	ld.u32 	%r769, [%rd435];
	mad.lo.s32 	%r770, %r768, %r38, %r769;
	setp.eq.s32 	%p257, %r770, -1;
	selp.b32 	%r772, 0, %r770, %p257;
	st.u32 	[%rd435], %r772;
	selp.u32 	%r773, 1, 0, %p257;
	ld.shared.u32 	%r774, [_ZZ9kernelenkPjS_S_S_S_S_PcS_S_E1s+36];
	ld.shared.u64 	%rd436, [%r4];
	add.s64 	%rd437, %rd436, %rd431;
	ld.u32 	%r775, [%rd437+4];
	mad.lo.s32 	%r776, %r774, %r38, %r775;
	add.s32 	%r778, %r776, %r773;
	setp.eq.s32 	%p258, %r778, -1;
	selp.b32 	%r779, 0, %r778, %p258;
	st.u32 	[%rd437+4], %r779;
	selp.u32 	%r780, 1, 0, %p258;
	ld.shared.u32 	%r781, [_ZZ9kernelenkPjS_S_S_S_S_PcS_S_E1s+40];
	ld.shared.u64 	%rd438, [%r4];
	add.s64 	%rd439, %rd438, %rd431;
	ld.u32 	%r782, [%rd439+8];
	mad.lo.s32 	%r783, %r781, %r38, %r782;
	add.s32 	%r785, %r783, %r780;
	setp.eq.s32 	%p259, %r785, -1;
	selp.b32 	%r786, 0, %r785, %p259;
	st.u32 	[%rd439+8], %r786;
	selp.u32 	%r787, 1, 0, %p259;
	ld.shared.u32 	%r788, [_ZZ9kernelenkPjS_S_S_S_S_PcS_S_E1s+44];
	ld.shared.u64 	%rd440, [%r4];
	add.s64 	%rd441, %rd440, %rd431;
	ld.u32 	%r789, [%rd441+12];
	mad.lo.s32 	%r790, %r788, %r38, %r789;
	add.s32 	%r792, %r790, %r787;
	setp.eq.s32 	%p260, %r792, -1;
	selp.b32 	%r793, 0, %r792, %p260;
	st.u32 	[%rd441+12], %r793;
	ld.shared.u64 	%rd442, [%r4];
	add.s64 	%rd443, %rd442, %rd431;
	mov.b32 	%r794, 0;
	st.u32 	[%rd443+16], %r794;
$L__BB0_152:
	ld.shared.u64 	%rd444, [%r4];
	ld.shared.u8 	%rs418, [%r4+-8];
	cvt.u32.u16 	%r795, %rs418;
	cvt.s32.s8 	%r796, %r795;
	mul.wide.s32 	%rd445, %r796, 4;
	add.s64 	%rd446, %rd444, %rd445;
	ld.u32 	%r797, [%rd446+-4];
	setp.ne.s32 	%p261, %r797, 0;
	@%p261 bra 	$L__BB0_154;
	add.s16 	%rs418, %rs418, -1;
	st.shared.u8 	[%r4+-8], %rs418;
$L__BB0_154:
	st.shared.u8 	[%r3+8], %rs418;
	cvt.s16.s8 	%rs309, %rs418;
	setp.lt.s16 	%p262, %rs309, 1;
	mov.u16 	%rs426, %rs418;
	@%p262 bra 	$L__BB0_158;
	mov.b16 	%rs419, 0;
$L__BB0_156:
	ld.shared.u64 	%rd447, [%r4];
	cvt.u32.u16 	%r798, %rs419;
	and.b32  	%r799, %r798, 255;
	mul.wide.u32 	%rd448, %r799, 4;
	add.s64 	%rd449, %rd447, %rd448;
	ld.u32 	%r800, [%rd449];
	ld.shared.u64 	%rd450, [%r3+16];
	add.s64 	%rd451, %rd450, %rd448;
	st.u32 	[%rd451], %r800;
	add.s16 	%rs311, %rs419, 1;
	cvt.s16.s8 	%rs419, %rs311;
	ld.shared.s8 	%rs426, [%r3+8];
	setp.lt.s16 	%p263, %rs419, %rs426;
	@%p263 bra 	$L__BB0_156;
	ld.shared.u8 	%rs418, [%r4+-8];
$L__BB0_158:
	cvt.s16.s8 	%rs312, %rs418;
	setp.lt.s16 	%p264, %rs312, 4;
	@%p264 bra 	$L__BB0_173;
	ld.shared.u64 	%rd452, [%r3+16];
	cvt.u32.u16 	%r801, %rs426;
	cvt.s32.s8 	%r802, %r801;
	mul.wide.s32 	%rd453, %r802, 4;
	add.s64 	%rd454, %rd452, %rd453;
	mov.b32 	%r803, 0;
	st.u32 	[%rd454], %r803;
	ld.shared.u8 	%rs313, [%r3+8];
	add.s16 	%rs314, %rs313, 1;
	st.shared.u8 	[%r3+8], %rs314;
	add.s16 	%rs422, %rs418, -3;
$L__BB0_160:
	mov.u16 	%rs124, %rs422;
	add.s16 	%rs422, %rs124, -1;
	cvt.u64.u16 	%rd455, %rs422;
	and.b64  	%rd42, %rd455, 255;
	cvt.u32.u16 	%r805, %rs422;
	and.b32  	%r806, %r805, 255;
	mul.wide.u32 	%rd456, %r806, 4;
	add.s64 	%rd43, %rd1, %rd456;
	cvt.u64.u16 	%rd457, %rs124;
	and.b64  	%rd44, %rd457, 255;
	mov.b32 	%r1114, 32;
$L__BB0_161:
	add.s32 	%r40, %r1114, -1;
	ld.shared.u64 	%rd45, [%r3+16];
	setp.ne.s32 	%p265, %r40, 0;
	@%p265 bra 	$L__BB0_236;
	shl.b64 	%rd463, %rd42, 2;
	add.s64 	%rd464, %rd45, %rd463;
	ld.u32 	%r861, [%rd464];
	ld.shared.u32 	%r862, [_ZZ9kernelenkPjS_S_S_S_S_PcS_S_E1s];
	sub.s32 	%r863, %r861, %r862;
	setp.lt.u32 	%p278, %r861, %r862;
	st.global.u32 	[%rd43], %r863;
	shl.b64 	%rd465, %rd44, 2;
	add.s64 	%rd466, %rd45, %rd465;
	ld.u32 	%r864, [%rd466];
	ld.shared.u32 	%r865, [_ZZ9kernelenkPjS_S_S_S_S_PcS_S_E1s+4];
	sub.s32 	%r866, %r864, %r865;
	setp.lt.u32 	%p279, %r864, %r865;
	add.s32 	%r867, %r866, -1;
	setp.ge.u32 	%p280, %r867, %r864;
	selp.s32 	%r868, -1, 0, %p278;
	add.s32 	%r869, %r866, %r868;
	selp.u32 	%r870, -1, 0, %p280;
	selp.u32 	%r871, -1, 0, %p279;
	selp.b32 	%r872, %r870, %r871, %p278;
	and.b32  	%r873, %r872, 1;
	setp.eq.b32 	%p281, %r873, 1;
	add.s64 	%rd467, %rd1, %rd465;
	st.global.u32 	[%rd467], %r869;
	ld.u32 	%r874, [%rd466+4];
	ld.shared.u32 	%r875, [_ZZ9kernelenkPjS_S_S_S_S_PcS_S_E1s+8];
	sub.s32 	%r876, %r874, %r875;
	setp.lt.u32 	%p282, %r874, %r875;
	add.s32 	%r877, %r876, -1;
	setp.ge.u32 	%p283, %r877, %r874;
	selp.s32 	%r878, -1, 0, %p281;
	add.s32 	%r879, %r876, %r878;
	selp.u32 	%r880, -1, 0, %p283;
	selp.u32 	%r881, -1, 0, %p282;
	selp.b32 	%r882, %r880, %r881, %p281;
	and.b32  	%r883, %r882, 1;
	setp.eq.b32 	%p284, %r883, 1;
	st.global.u32 	[%rd467+4], %r879;
	ld.u32 	%r884, [%rd466+8];
	ld.shared.u32 	%r885, [_ZZ9kernelenkPjS_S_S_S_S_PcS_S_E1s+12];
	sub.s32 	%r886, %r884, %r885;
	setp.lt.u32 	%p285, %r884, %r885;
	add.s32 	%r887, %r886, -1;
	setp.ge.u32 	%p286, %r887, %r884;
	selp.s32 	%r888, -1, 0, %p284;
	add.s32 	%r889, %r886, %r888;
	selp.u32 	%r890, -1, 0, %p286;
	selp.u32 	%r891, -1, 0, %p285;
	selp.b32 	%r892, %r890, %r891, %p284;
	and.b32  	%r893, %r892, 1;
	setp.eq.b32 	%p287, %r893, 1;
	st.global.u32 	[%rd467+8], %r889;
	ld.u32 	%r894, [%rd466+12];
	setp.eq.s32 	%p288, %r894, 0;
	selp.s32 	%r896, -1, 0, %p287;
	add.s32 	%r897, %r894, %r896;
	and.pred  	%p388, %p287, %p288;
	st.global.u32 	[%rd467+12], %r897;
$L__BB0_163:
	add.s16 	%rs316, %rs124, 4;
	cvt.s16.s8 	%rs423, %rs316;
	setp.ge.s16 	%p289, %rs423, %rs312;
	not.pred 	%p290, %p388;
	or.pred  	%p291, %p289, %p290;
	@%p291 bra 	$L__BB0_165;
$L__BB0_164:
	cvt.u32.u16 	%r898, %rs423;
	and.b32  	%r899, %r898, 255;
	mul.wide.u32 	%rd468, %r899, 4;
	add.s64 	%rd469, %rd45, %rd468;
	ld.u32 	%r900, [%rd469];
	setp.eq.s32 	%p388, %r900, 0;
	add.s32 	%r901, %r900, -1;
	add.s64 	%rd470, %rd1, %rd468;
	st.global.u32 	[%rd470], %r901;
	add.s16 	%rs318, %rs423, 1;
	cvt.s16.s8 	%rs423, %rs318;
	setp.lt.s16 	%p293, %rs423, %rs312;
	and.pred  	%p294, %p293, %p388;
	@%p294 bra 	$L__BB0_164;
$L__BB0_165:
	cvt.s16.s8 	%rs320, %rs124;
	cvt.s16.s8 	%rs322, %rs423;
	setp.lt.s16 	%p295, %rs322, %rs320;
	or.pred  	%p296, %p388, %p295;
	@%p296 bra 	$L__BB0_167;
$L__BB0_166:
	cvt.s16.s8 	%rs323, %rs423;
	add.s16 	%rs423, %rs423, -1;
	cvt.u32.u16 	%r902, %rs423;
	and.b32  	%r903, %r902, 255;
	mul.wide.u32 	%rd471, %r903, 4;
	add.s64 	%rd472, %rd1, %rd471;
	ld.global.u32 	%r904, [%rd472];
	ld.shared.u64 	%rd473, [%r3+16];
	add.s64 	%rd474, %rd473, %rd471;
	st.u32 	[%rd474], %r904;
	setp.gt.s16 	%p297, %rs323, %rs320;
	@%p297 bra 	$L__BB0_166;
$L__BB0_167:
	setp.gt.u32 	%p298, %r1114, 1;
	mov.u32 	%r1114, %r40;
	@%p298 bra 	$L__BB0_161;
	setp.gt.s16 	%p299, %rs320, 1;
	@%p299 bra 	$L__BB0_160;
	ld.shared.s8 	%rs426, [%r3+8];
	setp.lt.s16 	%p300, %rs426, 1;
	@%p300 bra 	$L__BB0_173;
	ld.shared.u64 	%rd41, [%r3+16];
	mov.u16 	%rs425, %rs426;
$L__BB0_171:
	cvt.u32.u16 	%r905, %rs425;
	and.b32  	%r906, %r905, 255;
	mul.wide.u32 	%rd475, %r906, 4;
	add.s64 	%rd476, %rd41, %rd475;
	ld.u32 	%r907, [%rd476+-4];
	setp.ne.s32 	%p301, %r907, 0;
	mov.u16 	%rs426, %rs425;
	@%p301 bra 	$L__BB0_173;
	and.b16  	%rs327, %rs425, 255;
	add.s16 	%rs425, %rs425, -1;
	st.shared.u8 	[%r3+8], %rs425;
	setp.gt.u16 	%p302, %rs327, 1;
	mov.b16 	%rs426, 0;
	@%p302 bra 	$L__BB0_171;
$L__BB0_173:
	setp.gt.s16 	%p303, %rs71, 1;
	@%p303 bra 	$L__BB0_89;
$L__BB0_174:
	and.b16  	%rs328, %rs426, 255;
	setp.eq.s16 	%p304, %rs328, 0;
	@%p304 bra 	$L__BB0_176;
	ld.shared.u8 	%rs136, [%r2];
	setp.ne.s16 	%p305, %rs136, 0;
	@%p305 bra 	$L__BB0_177;
$L__BB0_176:
	mov.b16 	%rs443, 0;
	st.shared.u8 	[%r4+-8], %rs443;
	bra.uni 	$L__BB0_199;
$L__BB0_177:
	add.s16 	%rs137, %rs136, %rs426;
	cvt.s16.s8 	%rs329, %rs137;
	st.shared.u8 	[%r4+-8], %rs137;
	setp.lt.s16 	%p306, %rs329, 1;
	@%p306 bra 	$L__BB0_184;
	and.b16  	%rs138, %rs137, 3;
	and.b16  	%rs331, %rs137, 255;
	setp.lt.u16 	%p307, %rs331, 4;
	mov.b16 	%rs428, 0;
	@%p307 bra 	$L__BB0_181;
	and.b16  	%rs428, %rs137, 124;
	mov.b16 	%rs431, 0;
$L__BB0_180:
	ld.shared.u64 	%rd477, [%r4];
	cvt.u32.u16 	%r908, %rs431;
	and.b32  	%r909, %r908, 255;
	mul.wide.u32 	%rd478, %r909, 4;
	add.s64 	%rd479, %rd477, %rd478;
	mov.b32 	%r910, 0;
	st.u32 	[%rd479], %r910;
	ld.shared.u64 	%rd480, [%r4];
	add.s64 	%rd481, %rd480, %rd478;
	st.u32 	[%rd481+4], %r910;
	ld.shared.u64 	%rd482, [%r4];
	add.s64 	%rd483, %rd482, %rd478;
	st.u32 	[%rd483+8], %r910;
	ld.shared.u64 	%rd484, [%r4];
	add.s64 	%rd485, %rd484, %rd478;
	st.u32 	[%rd485+12], %r910;
	add.s16 	%rs431, %rs431, 4;
	and.b16  	%rs333, %rs431, 255;
	setp.eq.s16 	%p308, %rs333, %rs428;
	@%p308 bra 	$L__BB0_181;
	bra.uni 	$L__BB0_180;
$L__BB0_181:
	setp.eq.s16 	%p309, %rs138, 0;
	@%p309 bra 	$L__BB0_184;
	mov.b16 	%rs430, 0;
$L__BB0_183:
	.pragma "nounroll";
	ld.shared.u64 	%rd486, [%r4];
	cvt.u32.u16 	%r911, %rs428;
	and.b32  	%r912, %r911, 255;
	mul.wide.u32 	%rd487, %r912, 4;
	add.s64 	%rd488, %rd486, %rd487;
	mov.b32 	%r913, 0;
	st.u32 	[%rd488], %r913;
	add.s16 	%rs428, %rs428, 1;
	add.s16 	%rs430, %rs430, 1;
	and.b16  	%rs335, %rs430, 255;
	setp.ne.s16 	%p310, %rs335, %rs138;
	@%p310 bra 	$L__BB0_183;
$L__BB0_184:
	cvt.s16.s8 	%rs336, %rs426;
	setp.lt.s16 	%p311, %rs336, 1;
	@%p311 bra 	$L__BB0_197;
	and.b16  	%rs145, %rs136, 3;
	cvt.u64.u16 	%rd489, %rs136;
	and.b16  	%rs146, %rs136, 124;
	cvt.s64.s8 	%rd46, %rd489;
	mov.b16 	%rs432, 0;
$L__BB0_186:
	ld.shared.u64 	%rd490, [%r3+16];
	cvt.u64.u16 	%rd491, %rs432;
	and.b64  	%rd47, %rd491, 255;
	cvt.u32.u16 	%r914, %rs432;
	and.b32  	%r915, %r914, 255;
	mul.wide.u32 	%rd492, %r915, 4;
	add.s64 	%rd493, %rd490, %rd492;
	ld.u32 	%r41, [%rd493];
	setp.eq.s32 	%p312, %r41, 0;
	@%p312 bra 	$L__BB0_196;
	cvt.s16.s8 	%rs338, %rs136;
	setp.lt.s16 	%p313, %rs338, 1;
	@%p313 bra 	$L__BB0_195;
	setp.lt.u16 	%p314, %rs136, 4;
	mov.b16 	%rs434, 0;
	mov.b32 	%r1116, 0;
	@%p314 bra 	$L__BB0_191;
	mov.b16 	%rs433, 0;
	mov.b32 	%r1116, 0;
$L__BB0_190:
	ld.shared.u64 	%rd494, [%r2+8];
	cvt.u32.u16 	%r918, %rs433;
	and.b32  	%r919, %r918, 255;
	mul.wide.u32 	%rd495, %r919, 4;
	add.s64 	%rd496, %rd494, %rd495;
	ld.u32 	%r920, [%rd496];
	ld.shared.u64 	%rd497, [%r4];
	add.s16 	%rs341, %rs433, %rs432;
	cvt.u32.u16 	%r921, %rs341;
	and.b32  	%r922, %r921, 255;
	mul.wide.u32 	%rd498, %r922, 4;
	add.s64 	%rd499, %rd497, %rd498;
	ld.u32 	%r923, [%rd499];
	mad.lo.s32 	%r924, %r920, %r41, %r923;
	add.s32 	%r926, %r924, %r1116;
	setp.eq.s32 	%p315, %r926, -1;
	selp.b32 	%r927, 0, %r926, %p315;
	st.u32 	[%rd499], %r927;
	selp.u32 	%r928, 1, 0, %p315;
	ld.shared.u64 	%rd500, [%r2+8];
	add.s64 	%rd501, %rd500, %rd495;
	ld.u32 	%r929, [%rd501+4];
	ld.shared.u64 	%rd502, [%r4];
	add.s64 	%rd503, %rd502, %rd498;
	ld.u32 	%r930, [%rd503+4];
	mad.lo.s32 	%r931, %r929, %r41, %r930;
	add.s32 	%r933, %r931, %r928;
	setp.eq.s32 	%p316, %r933, -1;
	selp.b32 	%r934, 0, %r933, %p316;
	st.u32 	[%rd503+4], %r934;
	selp.u32 	%r935, 1, 0, %p316;
	ld.shared.u64 	%rd504, [%r2+8];
	add.s64 	%rd505, %rd504, %rd495;
	ld.u32 	%r936, [%rd505+8];
	ld.shared.u64 	%rd506, [%r4];
	add.s64 	%rd507, %rd506, %rd498;
	ld.u32 	%r937, [%rd507+8];
	mad.lo.s32 	%r938, %r936, %r41, %r937;
	add.s32 	%r940, %r938, %r935;
	setp.eq.s32 	%p317, %r940, -1;
	selp.b32 	%r941, 0, %r940, %p317;
	st.u32 	[%rd507+8], %r941;
	selp.u32 	%r942, 1, 0, %p317;
	ld.shared.u64 	%rd508, [%r2+8];
	add.s64 	%rd509, %rd508, %rd495;
	ld.u32 	%r943, [%rd509+12];
	ld.shared.u64 	%rd510, [%r4];
	add.s64 	%rd511, %rd510, %rd498;
	ld.u32 	%r944, [%rd511+12];
	mad.lo.s32 	%r945, %r943, %r41, %r944;
	add.s32 	%r947, %r945, %r942;
	setp.eq.s32 	%p318, %r947, -1;
	selp.b32 	%r948, 0, %r947, %p318;
	st.u32 	[%rd511+12], %r948;
	selp.u32 	%r1116, 1, 0, %p318;
	add.s16 	%rs433, %rs433, 4;
	and.b16  	%rs342, %rs433, 255;
	setp.ne.s16 	%p319, %rs342, %rs146;
	mov.u16 	%rs434, %rs146;
	@%p319 bra 	$L__BB0_190;
$L__BB0_191:
	setp.eq.s16 	%p320, %rs145, 0;
	@%p320 bra 	$L__BB0_195;
	setp.eq.s16 	%p321, %rs145, 1;
	ld.shared.u64 	%rd512, [%r2+8];
	cvt.u64.u16 	%rd48, %rs434;
	cvt.u32.u16 	%r949, %rs434;
	mul.wide.u32 	%rd513, %r949, 4;
	add.s64 	%rd514, %rd512, %rd513;
	ld.u32 	%r950, [%rd514];
	ld.shared.u64 	%rd515, [%r4];
	add.s16 	%rs343, %rs434, %rs432;
	cvt.u32.u16 	%r951, %rs343;
	and.b32  	%r952, %r951, 255;
	mul.wide.u32 	%rd516, %r952, 4;
	add.s64 	%rd517, %rd515, %rd516;
	ld.u32 	%r953, [%rd517];
	mad.lo.s32 	%r954, %r950, %r41, %r953;
	add.s32 	%r45, %r954, %r1116;
	setp.eq.s32 	%p322, %r45, -1;
	selp.b32 	%r956, 0, %r45, %p322;
	st.u32 	[%rd517], %r956;
	@%p321 bra 	$L__BB0_195;
	setp.eq.s16 	%p324, %rs145, 2;
	selp.u32 	%r957, 1, 0, %p322;
	ld.shared.u64 	%rd518, [%r2+8];
	shl.b64 	%rd519, %rd48, 2;
	add.s64 	%rd520, %rd518, %rd519;
	ld.u32 	%r958, [%rd520+4];
	ld.shared.u64 	%rd521, [%r4];
	add.s64 	%rd49, %rd48, %rd47;
	shl.b64 	%rd522, %rd49, 2;
	add.s64 	%rd523, %rd521, %rd522;
	ld.u32 	%r959, [%rd523+4];
	mad.lo.s32 	%r960, %r958, %r41, %r959;
	add.s32 	%r46, %r960, %r957;
	setp.eq.s32 	%p325, %r46, -1;
	selp.b32 	%r962, 0, %r46, %p325;
	st.u32 	[%rd523+4], %r962;
	@%p324 bra 	$L__BB0_195;
	setp.eq.s32 	%p326, %r46, -1;
	selp.u32 	%r963, 1, 0, %p326;
	ld.shared.u64 	%rd524, [%r2+8];
	add.s64 	%rd526, %rd524, %rd519;
	ld.u32 	%r964, [%rd526+8];
	ld.shared.u64 	%rd527, [%r4];
	add.s64 	%rd529, %rd527, %rd522;
	ld.u32 	%r965, [%rd529+8];
	mad.lo.s32 	%r966, %r964, %r41, %r965;
	add.s32 	%r968, %r966, %r963;
	setp.eq.s32 	%p327, %r968, -1;
	selp.b32 	%r969, 0, %r968, %p327;
	st.u32 	[%rd529+8], %r969;
$L__BB0_195:
	ld.shared.u64 	%rd530, [%r4];
	add.s64 	%rd531, %rd47, %rd46;
	shl.b64 	%rd532, %rd531, 2;
	add.s64 	%rd533, %rd530, %rd532;
	mov.b32 	%r970, 0;
	st.u32 	[%rd533], %r970;
$L__BB0_196:
	add.s16 	%rs344, %rs432, 1;
	cvt.s16.s8 	%rs432, %rs344;
	setp.lt.s16 	%p328, %rs432, %rs336;
	@%p328 bra 	$L__BB0_186;
$L__BB0_197:
	ld.shared.u64 	%rd534, [%r4];
	ld.shared.u8 	%rs443, [%r4+-8];
	cvt.u32.u16 	%r971, %rs443;
	cvt.s32.s8 	%r972, %r971;
	mul.wide.s32 	%rd535, %r972, 4;
	add.s64 	%rd536, %rd534, %rd535;
	ld.u32 	%r973, [%rd536+-4];
	setp.ne.s32 	%p329, %r973, 0;
	@%p329 bra 	$L__BB0_199;
	add.s16 	%rs443, %rs443, -1;
	st.shared.u8 	[%r4+-8], %rs443;
$L__BB0_199:
	st.shared.u8 	[%r3+8], %rs443;
	cvt.s16.s8 	%rs347, %rs443;
	setp.lt.s16 	%p330, %rs347, 1;
	mov.u16 	%rs438, %rs443;
	@%p330 bra 	$L__BB0_203;
	mov.b16 	%rs436, 0;
$L__BB0_201:
	ld.shared.u64 	%rd537, [%r4];
	cvt.u32.u16 	%r974, %rs436;
	and.b32  	%r975, %r974, 255;
	mul.wide.u32 	%rd538, %r975, 4;
	add.s64 	%rd539, %rd537, %rd538;
	ld.u32 	%r976, [%rd539];
	ld.shared.u64 	%rd540, [%r3+16];
	add.s64 	%rd541, %rd540, %rd538;
	st.u32 	[%rd541], %r976;
	add.s16 	%rs349, %rs436, 1;
	cvt.s16.s8 	%rs436, %rs349;
	ld.shared.s8 	%rs443, [%r3+8];
	setp.lt.s16 	%p331, %rs436, %rs443;
	@%p331 bra 	$L__BB0_201;
	ld.shared.u8 	%rs438, [%r4+-8];
$L__BB0_203:
	cvt.s16.s8 	%rs350, %rs438;
	setp.lt.s16 	%p332, %rs350, 4;
	@%p332 bra 	$L__BB0_218;
	ld.shared.u64 	%rd542, [%r3+16];
	cvt.u32.u16 	%r977, %rs443;
	cvt.s32.s8 	%r978, %r977;
	mul.wide.s32 	%rd543, %r978, 4;
	add.s64 	%rd544, %rd542, %rd543;
	mov.b32 	%r979, 0;
	st.u32 	[%rd544], %r979;
	ld.shared.u8 	%rs351, [%r3+8];
	add.s16 	%rs352, %rs351, 1;
	st.shared.u8 	[%r3+8], %rs352;
	add.s16 	%rs439, %rs438, -3;
$L__BB0_205:
	mov.u16 	%rs165, %rs439;
	add.s16 	%rs439, %rs165, -1;
	cvt.u64.u16 	%rd545, %rs439;
	and.b64  	%rd51, %rd545, 255;
	cvt.u32.u16 	%r981, %rs439;
	and.b32  	%r982, %r981, 255;
	mul.wide.u32 	%rd546, %r982, 4;
	add.s64 	%rd52, %rd1, %rd546;
	cvt.u64.u16 	%rd547, %rs165;
	and.b64  	%rd53, %rd547, 255;
	cvt.u32.u16 	%r983, %rs165;
	and.b32  	%r984, %r983, 255;
	mul.wide.u32 	%rd548, %r984, 4;
	add.s64 	%rd54, %rd1, %rd548;
	add.s16 	%rs353, %rs165, 4;
	cvt.s16.s8 	%rs167, %rs353;
	mov.b32 	%r1117, 32;
	shl.b64 	%rd553, %rd51, 2;
$L__BB0_206:
	add.s32 	%r48, %r1117, -1;
	ld.shared.u64 	%rd55, [%r3+16];
	setp.ne.s32 	%p333, %r48, 0;
	@%p333 bra 	$L__BB0_237;
	add.s64 	%rd554, %rd55, %rd553;
	ld.u32 	%r1039, [%rd554];
	ld.shared.u32 	%r1040, [_ZZ9kernelenkPjS_S_S_S_S_PcS_S_E1s];
	sub.s32 	%r1041, %r1039, %r1040;
	setp.lt.u32 	%p346, %r1039, %r1040;
	st.global.u32 	[%rd52], %r1041;
	shl.b64 	%rd555, %rd53, 2;
	add.s64 	%rd556, %rd55, %rd555;
	ld.u32 	%r1042, [%rd556];
	ld.shared.u32 	%r1043, [_ZZ9kernelenkPjS_S_S_S_S_PcS_S_E1s+4];
	sub.s32 	%r1044, %r1042, %r1043;
	setp.lt.u32 	%p347, %r1042, %r1043;
	add.s32 	%r1045, %r1044, -1;
	setp.ge.u32 	%p348, %r1045, %r1042;
	selp.s32 	%r1046, -1, 0, %p346;
	add.s32 	%r1047, %r1044, %r1046;
	selp.u32 	%r1048, -1, 0, %p348;
	selp.u32 	%r1049, -1, 0, %p347;
	selp.b32 	%r1050, %r1048, %r1049, %p346;
	and.b32  	%r1051, %r1050, 1;
	setp.eq.b32 	%p349, %r1051, 1;
	st.global.u32 	[%rd54], %r1047;
	ld.u32 	%r1052, [%rd556+4];
	ld.shared.u32 	%r1053, [_ZZ9kernelenkPjS_S_S_S_S_PcS_S_E1s+8];
	sub.s32 	%r1054, %r1052, %r1053;
	setp.lt.u32 	%p350, %r1052, %r1053;
	add.s32 	%r1055, %r1054, -1;
	setp.ge.u32 	%p351, %r1055, %r1052;
	selp.s32 	%r1056, -1, 0, %p349;
	add.s32 	%r1057, %r1054, %r1056;
	selp.u32 	%r1058, -1, 0, %p351;
	selp.u32 	%r1059, -1, 0, %p350;
	selp.b32 	%r1060, %r1058, %r1059, %p349;
	and.b32  	%r1061, %r1060, 1;
	setp.eq.b32 	%p352, %r1061, 1;
	st.global.u32 	[%rd54+4], %r1057;
	ld.u32 	%r1062, [%rd556+8];
	ld.shared.u32 	%r1063, [_ZZ9kernelenkPjS_S_S_S_S_PcS_S_E1s+12];
	sub.s32 	%r1064, %r1062, %r1063;
	setp.lt.u32 	%p353, %r1062, %r1063;
	add.s32 	%r1065, %r1064, -1;
	setp.ge.u32 	%p354, %r1065, %r1062;
	selp.s32 	%r1066, -1, 0, %p352;
	add.s32 	%r1067, %r1064, %r1066;
	selp.u32 	%r1068, -1, 0, %p354;
	selp.u32 	%r1069, -1, 0, %p353;
	selp.b32 	%r1070, %r1068, %r1069, %p352;
	and.b32  	%r1071, %r1070, 1;
	setp.eq.b32 	%p355, %r1071, 1;
	st.global.u32 	[%rd54+8], %r1067;
	ld.u32 	%r1072, [%rd556+12];
	setp.eq.s32 	%p356, %r1072, 0;
	selp.s32 	%r1074, -1, 0, %p355;
	add.s32 	%r1075, %r1072, %r1074;
	and.pred  	%p390, %p355, %p356;
	st.global.u32 	[%rd54+12], %r1075;
$L__BB0_208:
	setp.ge.s16 	%p357, %rs167, %rs350;
	not.pred 	%p358, %p390;
	or.pred  	%p359, %p357, %p358;
	mov.u16 	%rs440, %rs167;
	@%p359 bra 	$L__BB0_210;
$L__BB0_209:
	cvt.u32.u16 	%r1076, %rs440;
	and.b32  	%r1077, %r1076, 255;
	mul.wide.u32 	%rd557, %r1077, 4;
	add.s64 	%rd558, %rd55, %rd557;
	ld.u32 	%r1078, [%rd558];
	setp.eq.s32 	%p390, %r1078, 0;
	add.s32 	%r1079, %r1078, -1;
	add.s64 	%rd559, %rd1, %rd557;
	st.global.u32 	[%rd559], %r1079;
	add.s16 	%rs355, %rs440, 1;
	cvt.s16.s8 	%rs440, %rs355;
	setp.lt.s16 	%p361, %rs440, %rs350;
	and.pred  	%p362, %p361, %p390;
	@%p362 bra 	$L__BB0_209;
$L__BB0_210:
	cvt.s16.s8 	%rs357, %rs165;
	cvt.s16.s8 	%rs359, %rs440;
	setp.lt.s16 	%p363, %rs359, %rs357;
	or.pred  	%p364, %p390, %p363;
	@%p364 bra 	$L__BB0_212;
$L__BB0_211:
	cvt.s16.s8 	%rs360, %rs440;
	add.s16 	%rs440, %rs440, -1;
	cvt.u32.u16 	%r1080, %rs440;
	and.b32  	%r1081, %r1080, 255;
	mul.wide.u32 	%rd560, %r1081, 4;
	add.s64 	%rd561, %rd1, %rd560;
	ld.global.u32 	%r1082, [%rd561];
	ld.shared.u64 	%rd562, [%r3+16];
	add.s64 	%rd563, %rd562, %rd560;
	st.u32 	[%rd563], %r1082;
	setp.gt.s16 	%p365, %rs360, %rs357;
	@%p365 bra 	$L__BB0_211;
$L__BB0_212:
	setp.gt.u32 	%p366, %r1117, 1;
	mov.u32 	%r1117, %r48;
	@%p366 bra 	$L__BB0_206;
	setp.gt.s16 	%p367, %rs357, 1;
	@%p367 bra 	$L__BB0_205;
	ld.shared.s8 	%rs443, [%r3+8];
	setp.lt.s16 	%p368, %rs443, 1;
	@%p368 bra 	$L__BB0_218;
	ld.shared.u64 	%rd50, [%r3+16];
	mov.u16 	%rs442, %rs443;
$L__BB0_216:
	cvt.u32.u16 	%r1083, %rs442;
	and.b32  	%r1084, %r1083, 255;
	mul.wide.u32 	%rd564, %r1084, 4;
	add.s64 	%rd565, %rd50, %rd564;
	ld.u32 	%r1085, [%rd565+-4];
	setp.ne.s32 	%p369, %r1085, 0;
	mov.u16 	%rs443, %rs442;
	@%p369 bra 	$L__BB0_218;
	and.b16  	%rs364, %rs442, 255;
	add.s16 	%rs442, %rs442, -1;
	st.shared.u8 	[%r3+8], %rs442;
	setp.gt.u16 	%p370, %rs364, 1;
	mov.b16 	%rs443, 0;
	@%p370 bra 	$L__BB0_216;
$L__BB0_218:
	ld.param.u64 	%rd583, [_Z9kernelenkPjS_S_S_S_S_PcS_S__param_6];
	ld.param.u64 	%rd582, [_Z9kernelenkPjS_S_S_S_S_PcS_S__param_5];
	cvta.to.global.u64 	%rd56, %rd582;
	ld.shared.s8 	%rs176, [%r3+-8];
	cvt.u32.u16 	%r1086, %rs176;
	and.b32  	%r49, %r1086, 255;
	shl.b32 	%r1087, %r1, 1;
	cvt.s64.s32 	%rd566, %r1087;
	cvta.to.global.u64 	%rd567, %rd583;
	add.s64 	%rd568, %rd567, %rd566;
	st.global.u8 	[%rd568], %rs176;
	st.global.u8 	[%rd568+1], %rs443;
	setp.lt.s16 	%p371, %rs176, 1;
	@%p371 bra 	$L__BB0_225;
	ld.shared.u64 	%rd57, [%r3];
	shl.b32 	%r50, %r1, 4;
	and.b32  	%r51, %r49, 3;
	setp.lt.u16 	%p372, %rs176, 4;
	mov.b32 	%r1118, 0;
	@%p372 bra 	$L__BB0_222;
	and.b32  	%r1118, %r49, 124;
	cvt.u16.u32 	%rs365, %r49;
	shr.u16 	%rs366, %rs365, 2;
	and.b16  	%rs367, %rs366, 31;
	mul.wide.u16 	%r1089, %rs367, 4;
	neg.s32 	%r1122, %r1089;
	add.s64 	%rd589, %rd57, 8;
	add.s64 	%rd59, %rd56, 8;
	mov.u32 	%r1121, %r50;
$L__BB0_221:
	mul.wide.s32 	%rd569, %r1121, 4;
	add.s64 	%rd570, %rd59, %rd569;
	ld.u32 	%r1090, [%rd589+-8];
	st.global.u32 	[%rd570+-8], %r1090;
	ld.u32 	%r1091, [%rd589+-4];
	st.global.u32 	[%rd570+-4], %r1091;
	ld.u32 	%r1092, [%rd589];
	st.global.u32 	[%rd570], %r1092;
	ld.u32 	%r1093, [%rd589+4];
	st.global.u32 	[%rd570+4], %r1093;
	add.s32 	%r1122, %r1122, 4;
	add.s64 	%rd589, %rd589, 16;
	add.s32 	%r1121, %r1121, 4;
	setp.eq.s32 	%p373, %r1122, 0;
	@%p373 bra 	$L__BB0_222;
	bra.uni 	$L__BB0_221;
$L__BB0_222:
	setp.eq.s32 	%p374, %r51, 0;
	@%p374 bra 	$L__BB0_225;
	add.s32 	%r1120, %r1118, %r50;
	mul.wide.u32 	%rd571, %r1118, 4;
	add.s64 	%rd588, %rd57, %rd571;
	neg.s32 	%r1119, %r51;
$L__BB0_224:
	.pragma "nounroll";
	mul.wide.s32 	%rd572, %r1120, 4;
	add.s64 	%rd573, %rd56, %rd572;
	ld.u32 	%r1094, [%rd588];
	st.global.u32 	[%rd573], %r1094;
	add.s32 	%r1120, %r1120, 1;
	add.s64 	%rd588, %rd588, 4;
	add.s32 	%r1119, %r1119, 1;
	setp.ne.s32 	%p375, %r1119, 0;
	@%p375 bra 	$L__BB0_224;
$L__BB0_225:
	cvt.s16.s8 	%rs368, %rs443;
	setp.lt.s16 	%p376, %rs368, 1;
	@%p376 bra 	$L__BB0_232;
	ld.shared.u64 	%rd63, [%r3+16];
	shl.b32 	%r61, %r1, 4;
	cvt.u32.u16 	%r1096, %rs443;
	and.b32  	%r62, %r1096, 255;
	and.b16  	%rs369, %rs443, 255;
	and.b32  	%r63, %r1096, 3;
	setp.lt.u16 	%p377, %rs369, 4;
	mov.b32 	%r1124, 0;
	@%p377 bra 	$L__BB0_229;
	and.b32  	%r1124, %r62, 124;
	cvt.u16.u32 	%rs370, %r62;
	shr.u16 	%rs371, %rs370, 2;
	and.b16  	%rs372, %rs371, 31;
	mul.wide.u16 	%r1097, %rs372, 4;
	neg.s32 	%r1123, %r1097;
	add.s64 	%rd591, %rd63, 8;
	mul.wide.s32 	%rd574, %r61, 4;
	add.s64 	%rd575, %rd574, %rd56;
	add.s64 	%rd590, %rd575, 44;
$L__BB0_228:
	ld.u32 	%r1098, [%rd591+-8];
	st.global.u32 	[%rd590+-12], %r1098;
	ld.u32 	%r1099, [%rd591+-4];
	st.global.u32 	[%rd590+-8], %r1099;
	ld.u32 	%r1100, [%rd591];
	st.global.u32 	[%rd590+-4], %r1100;
	ld.u32 	%r1101, [%rd591+4];
	st.global.u32 	[%rd590], %r1101;
	add.s32 	%r1123, %r1123, 4;
	add.s64 	%rd591, %rd591, 16;
	add.s64 	%rd590, %rd590, 16;
	setp.ne.s32 	%p378, %r1123, 0;
	@%p378 bra 	$L__BB0_228;
$L__BB0_229:
	setp.eq.s32 	%p379, %r63, 0;
	@%p379 bra 	$L__BB0_232;
	cvt.s64.s32 	%rd576, %r61;
	cvt.u64.u32 	%rd577, %r1124;
	add.s64 	%rd578, %rd576, %rd577;
	shl.b64 	%rd579, %rd578, 2;
	add.s64 	%rd580, %rd579, %rd56;
	add.s64 	%rd593, %rd580, 32;
	mul.wide.u32 	%rd581, %r1124, 4;
	add.s64 	%rd592, %rd63, %rd581;
	neg.s32 	%r1125, %r63;
$L__BB0_231:
	.pragma "nounroll";
	ld.u32 	%r1102, [%rd592];
	st.global.u32 	[%rd593], %r1102;
	add.s64 	%rd593, %rd593, 4;
	add.s64 	%rd592, %rd592, 4;
	add.s32 	%r1125, %r1125, 1;
	setp.ne.s32 	%p380, %r1125, 0;
	@%p380 bra 	$L__BB0_231;
$L__BB0_232:
	ret;
$L__BB0_233:
	sub.s32 	%r194, 33, %r1105;
	shl.b64 	%rd180, %rd11, 2;
	add.s64 	%rd181, %rd14, %rd180;
	ld.u32 	%r195, [%rd181];
	ld.shared.u32 	%r196, [_ZZ9kernelenkPjS_S_S_S_S_PcS_S_E1s];
	shl.b32 	%r197, %r196, %r12;
	sub.s32 	%r198, %r195, %r197;
	setp.lt.u32 	%p56, %r195, %r197;
	add.s64 	%rd182, %rd1, %rd180;
	st.global.u32 	[%rd182], %r198;
	shl.b64 	%rd183, %rd12, 2;
	add.s64 	%rd184, %rd14, %rd183;
	ld.u32 	%r199, [%rd184];
	shr.u32 	%r200, %r196, %r194;
	ld.shared.u32 	%r201, [_ZZ9kernelenkPjS_S_S_S_S_PcS_S_E1s+4];
	shl.b32 	%r202, %r201, %r12;
	or.b32  	%r203, %r202, %r200;
	sub.s32 	%r204, %r199, %r203;
	setp.lt.u32 	%p57, %r199, %r203;
	add.s32 	%r205, %r204, -1;
	setp.ge.u32 	%p58, %r205, %r199;
	selp.s32 	%r206, -1, 0, %p56;
	add.s32 	%r207, %r204, %r206;
	selp.u32 	%r208, -1, 0, %p57;
	selp.u32 	%r209, -1, 0, %p58;
	selp.b32 	%r210, %r209, %r208, %p56;
	and.b32  	%r211, %r210, 1;
	setp.eq.b32 	%p59, %r211, 1;
	st.global.u32 	[%rd13], %r207;
	ld.u32 	%r212, [%rd184+4];
	shr.u32 	%r213, %r201, %r194;
	ld.shared.u32 	%r214, [_ZZ9kernelenkPjS_S_S_S_S_PcS_S_E1s+8];
	shl.b32 	%r215, %r214, %r12;
	or.b32  	%r216, %r215, %r213;
	sub.s32 	%r217, %r212, %r216;
	setp.lt.u32 	%p60, %r212, %r216;
	add.s32 	%r218, %r217, -1;
	setp.ge.u32 	%p61, %r218, %r212;
	selp.s32 	%r219, -1, 0, %p59;
	add.s32 	%r220, %r217, %r219;
	selp.u32 	%r221, -1, 0, %p60;
	selp.u32 	%r222, -1, 0, %p61;
	selp.b32 	%r223, %r222, %r221, %p59;
	and.b32  	%r224, %r223, 1;
	setp.eq.b32 	%p62, %r224, 1;
	st.global.u32 	[%rd13+4], %r220;
	ld.u32 	%r225, [%rd184+8];
	shr.u32 	%r226, %r214, %r194;
	ld.shared.u32 	%r227, [_ZZ9kernelenkPjS_S_S_S_S_PcS_S_E1s+12];
	shl.b32 	%r228, %r227, %r12;
	or.b32  	%r229, %r228, %r226;
	sub.s32 	%r230, %r225, %r229;
	setp.lt.u32 	%p63, %r225, %r229;
	add.s32 	%r231, %r230, -1;
	setp.ge.u32 	%p64, %r231, %r225;
	selp.s32 	%r232, -1, 0, %p62;
	add.s32 	%r233, %r230, %r232;
	selp.u32 	%r234, -1, 0, %p63;
	selp.u32 	%r235, -1, 0, %p64;
	selp.b32 	%r236, %r235, %r234, %p62;
	and.b32  	%r237, %r236, 1;
	setp.eq.b32 	%p65, %r237, 1;
	st.global.u32 	[%rd13+8], %r233;
	ld.u32 	%r238, [%rd184+12];
	shr.u32 	%r239, %r227, %r194;
	sub.s32 	%r240, %r238, %r239;
	setp.lt.u32 	%p66, %r238, %r239;
	add.s32 	%r241, %r240, -1;
	setp.ge.u32 	%p67, %r241, %r238;
	selp.s32 	%r242, -1, 0, %p65;
	add.s32 	%r243, %r240, %r242;
	selp.u32 	%r244, -1, 0, %p66;
	selp.u32 	%r245, -1, 0, %p67;
	selp.b32 	%r246, %r245, %r244, %p65;
	and.b32  	%r247, %r246, 1;
	setp.eq.b32 	%p382, %r247, 1;
	st.global.u32 	[%rd13+12], %r243;
	bra.uni 	$L__BB0_33;
$L__BB0_234:
	sub.s32 	%r408, 33, %r1108;
	shl.b64 	%rd274, %rd20, 2;
	add.s64 	%rd275, %rd23, %rd274;
	ld.u32 	%r409, [%rd275];
	ld.shared.u32 	%r410, [_ZZ9kernelenkPjS_S_S_S_S_PcS_S_E1s];
	shl.b32 	%r411, %r410, %r22;
	sub.s32 	%r412, %r409, %r411;
	setp.lt.u32 	%p127, %r409, %r411;
	st.global.u32 	[%rd21], %r412;
	shl.b64 	%rd276, %rd22, 2;
	add.s64 	%rd277, %rd23, %rd276;
	ld.u32 	%r413, [%rd277];
	shr.u32 	%r414, %r410, %r408;
	ld.shared.u32 	%r415, [_ZZ9kernelenkPjS_S_S_S_S_PcS_S_E1s+4];
	shl.b32 	%r416, %r415, %r22;
	or.b32  	%r417, %r416, %r414;
	sub.s32 	%r418, %r413, %r417;
	setp.lt.u32 	%p128, %r413, %r417;
	add.s32 	%r419, %r418, -1;
	setp.ge.u32 	%p129, %r419, %r413;
	selp.s32 	%r420, -1, 0, %p127;
	add.s32 	%r421, %r418, %r420;
	selp.u32 	%r422, -1, 0, %p128;
	selp.u32 	%r423, -1, 0, %p129;
	selp.b32 	%r424, %r423, %r422, %p127;
	and.b32  	%r425, %r424, 1;
	setp.eq.b32 	%p130, %r425, 1;
	add.s64 	%rd278, %rd1, %rd276;
	st.global.u32 	[%rd278], %r421;
	ld.u32 	%r426, [%rd277+4];
	shr.u32 	%r427, %r415, %r408;
	ld.shared.u32 	%r428, [_ZZ9kernelenkPjS_S_S_S_S_PcS_S_E1s+8];
	shl.b32 	%r429, %r428, %r22;
	or.b32  	%r430, %r429, %r427;
	sub.s32 	%r431, %r426, %r430;
	setp.lt.u32 	%p131, %r426, %r430;
	add.s32 	%r432, %r431, -1;
	setp.ge.u32 	%p132, %r432, %r426;
	selp.s32 	%r433, -1, 0, %p130;
	add.s32 	%r434, %r431, %r433;
	selp.u32 	%r435, -1, 0, %p131;
	selp.u32 	%r436, -1, 0, %p132;
	selp.b32 	%r437, %r436, %r435, %p130;
	and.b32  	%r438, %r437, 1;
	setp.eq.b32 	%p133, %r438, 1;
	st.global.u32 	[%rd278+4], %r434;
	ld.u32 	%r439, [%rd277+8];
	shr.u32 	%r440, %r428, %r408;
	ld.shared.u32 	%r441, [_ZZ9kernelenkPjS_S_S_S_S_PcS_S_E1s+12];
	shl.b32 	%r442, %r441, %r22;
	or.b32  	%r443, %r442, %r440;
	sub.s32 	%r444, %r439, %r443;
	setp.lt.u32 	%p134, %r439, %r443;
	add.s32 	%r445, %r444, -1;
	setp.ge.u32 	%p135, %r445, %r439;
	selp.s32 	%r446, -1, 0, %p133;
	add.s32 	%r447, %r444, %r446;
	selp.u32 	%r448, -1, 0, %p134;
	selp.u32 	%r449, -1, 0, %p135;
	selp.b32 	%r450, %r449, %r448, %p133;
	and.b32  	%r451, %r450, 1;
	setp.eq.b32 	%p136, %r451, 1;
	st.global.u32 	[%rd278+8], %r447;
	ld.u32 	%r452, [%rd277+12];
	shr.u32 	%r453, %r441, %r408;
	sub.s32 	%r454, %r452, %r453;
	setp.lt.u32 	%p137, %r452, %r453;
	add.s32 	%r455, %r454, -1;
	setp.ge.u32 	%p138, %r455, %r452;
	selp.s32 	%r456, -1, 0, %p136;
	add.s32 	%r457, %r454, %r456;
	selp.u32 	%r458, -1, 0, %p137;
	selp.u32 	%r459, -1, 0, %p138;
	selp.b32 	%r460, %r459, %r458, %p136;
	and.b32  	%r461, %r460, 1;
	setp.eq.b32 	%p384, %r461, 1;
	st.global.u32 	[%rd278+12], %r457;
	bra.uni 	$L__BB0_76;
$L__BB0_235:
	sub.s32 	%r593, 33, %r1111;
	shl.b64 	%rd364, %rd33, 2;
	add.s64 	%rd365, %rd36, %rd364;
	ld.u32 	%r594, [%rd365];
	ld.shared.u32 	%r595, [_ZZ9kernelenkPjS_S_S_S_S_PcS_S_E1s];
	shl.b32 	%r596, %r595, %r30;
	sub.s32 	%r597, %r594, %r596;
	setp.lt.u32 	%p195, %r594, %r596;
	st.global.u32 	[%rd34], %r597;
	shl.b64 	%rd366, %rd35, 2;
	add.s64 	%rd367, %rd36, %rd366;
	ld.u32 	%r598, [%rd367];
	shr.u32 	%r599, %r595, %r593;
	ld.shared.u32 	%r600, [_ZZ9kernelenkPjS_S_S_S_S_PcS_S_E1s+4];
	shl.b32 	%r601, %r600, %r30;
	or.b32  	%r602, %r601, %r599;
	sub.s32 	%r603, %r598, %r602;
	setp.lt.u32 	%p196, %r598, %r602;
	add.s32 	%r604, %r603, -1;
	setp.ge.u32 	%p197, %r604, %r598;
	selp.s32 	%r605, -1, 0, %p195;
	add.s32 	%r606, %r603, %r605;
	selp.u32 	%r607, -1, 0, %p196;
	selp.u32 	%r608, -1, 0, %p197;
	selp.b32 	%r609, %r608, %r607, %p195;
	and.b32  	%r610, %r609, 1;
	setp.eq.b32 	%p198, %r610, 1;
	add.s64 	%rd368, %rd1, %rd366;
	st.global.u32 	[%rd368], %r606;
	ld.u32 	%r611, [%rd367+4];
	shr.u32 	%r612, %r600, %r593;
	ld.shared.u32 	%r613, [_ZZ9kernelenkPjS_S_S_S_S_PcS_S_E1s+8];
	shl.b32 	%r614, %r613, %r30;
	or.b32  	%r615, %r614, %r612;
	sub.s32 	%r616, %r611, %r615;
	setp.lt.u32 	%p199, %r611, %r615;
	add.s32 	%r617, %r616, -1;
	setp.ge.u32 	%p200, %r617, %r611;
	selp.s32 	%r618, -1, 0, %p198;
	add.s32 	%r619, %r616, %r618;
	selp.u32 	%r620, -1, 0, %p199;
	selp.u32 	%r621, -1, 0, %p200;
	selp.b32 	%r622, %r621, %r620, %p198;
	and.b32  	%r623, %r622, 1;
	setp.eq.b32 	%p201, %r623, 1;
	st.global.u32 	[%rd368+4], %r619;
	ld.u32 	%r624, [%rd367+8];
	shr.u32 	%r625, %r613, %r593;
	ld.shared.u32 	%r626, [_ZZ9kernelenkPjS_S_S_S_S_PcS_S_E1s+12];
	shl.b32 	%r627, %r626, %r30;
	or.b32  	%r628, %r627, %r625;
	sub.s32 	%r629, %r624, %r628;
	setp.lt.u32 	%p202, %r624, %r628;
	add.s32 	%r630, %r629, -1;
	setp.ge.u32 	%p203, %r630, %r624;
	selp.s32 	%r631, -1, 0, %p201;
	add.s32 	%r632, %r629, %r631;
	selp.u32 	%r633, -1, 0, %p202;
	selp.u32 	%r634, -1, 0, %p203;
	selp.b32 	%r635, %r634, %r633, %p201;
	and.b32  	%r636, %r635, 1;
	setp.eq.b32 	%p204, %r636, 1;
	st.global.u32 	[%rd368+8], %r632;
	ld.u32 	%r637, [%rd367+12];
	shr.u32 	%r638, %r626, %r593;
	sub.s32 	%r639, %r637, %r638;
	setp.lt.u32 	%p205, %r637, %r638;
	add.s32 	%r640, %r639, -1;
	setp.ge.u32 	%p206, %r640, %r637;
	selp.s32 	%r641, -1, 0, %p204;
	add.s32 	%r642, %r639, %r641;
	selp.u32 	%r643, -1, 0, %p205;
	selp.u32 	%r644, -1, 0, %p206;
	selp.b32 	%r645, %r644, %r643, %p204;
	and.b32  	%r646, %r645, 1;
	setp.eq.b32 	%p386, %r646, 1;
	st.global.u32 	[%rd368+12], %r642;
	bra.uni 	$L__BB0_120;
$L__BB0_236:
	sub.s32 	%r807, 33, %r1114;
	shl.b64 	%rd458, %rd42, 2;
	add.s64 	%rd459, %rd45, %rd458;
	ld.u32 	%r808, [%rd459];
	ld.shared.u32 	%r809, [_ZZ9kernelenkPjS_S_S_S_S_PcS_S_E1s];
	shl.b32 	%r810, %r809, %r40;
	sub.s32 	%r811, %r808, %r810;
	setp.lt.u32 	%p266, %r808, %r810;
	st.global.u32 	[%rd43], %r811;
	shl.b64 	%rd460, %rd44, 2;
	add.s64 	%rd461, %rd45, %rd460;
	ld.u32 	%r812, [%rd461];
	shr.u32 	%r813, %r809, %r807;
	ld.shared.u32 	%r814, [_ZZ9kernelenkPjS_S_S_S_S_PcS_S_E1s+4];
	shl.b32 	%r815, %r814, %r40;
	or.b32  	%r816, %r815, %r813;
	sub.s32 	%r817, %r812, %r816;
	setp.lt.u32 	%p267, %r812, %r816;
	add.s32 	%r818, %r817, -1;
	setp.ge.u32 	%p268, %r818, %r812;
	selp.s32 	%r819, -1, 0, %p266;
	add.s32 	%r820, %r817, %r819;
	selp.u32 	%r821, -1, 0, %p267;
	selp.u32 	%r822, -1, 0, %p268;
	selp.b32 	%r823, %r822, %r821, %p266;
	and.b32  	%r824, %r823, 1;
	setp.eq.b32 	%p269, %r824, 1;
	add.s64 	%rd462, %rd1, %rd460;
	st.global.u32 	[%rd462], %r820;
	ld.u32 	%r825, [%rd461+4];
	shr.u32 	%r826, %r814, %r807;
	ld.shared.u32 	%r827, [_ZZ9kernelenkPjS_S_S_S_S_PcS_S_E1s+8];
	shl.b32 	%r828, %r827, %r40;
	or.b32  	%r829, %r828, %r826;
	sub.s32 	%r830, %r825, %r829;
	setp.lt.u32 	%p270, %r825, %r829;
	add.s32 	%r831, %r830, -1;
	setp.ge.u32 	%p271, %r831, %r825;
	selp.s32 	%r832, -1, 0, %p269;
	add.s32 	%r833, %r830, %r832;
	selp.u32 	%r834, -1, 0, %p270;
	selp.u32 	%r835, -1, 0, %p271;
	selp.b32 	%r836, %r835, %r834, %p269;
	and.b32  	%r837, %r836, 1;
	setp.eq.b32 	%p272, %r837, 1;
	st.global.u32 	[%rd462+4], %r833;
	ld.u32 	%r838, [%rd461+8];
	shr.u32 	%r839, %r827, %r807;
	ld.shared.u32 	%r840, [_ZZ9kernelenkPjS_S_S_S_S_PcS_S_E1s+12];
	shl.b32 	%r841, %r840, %r40;
	or.b32  	%r842, %r841, %r839;
	sub.s32 	%r843, %r838, %r842;
	setp.lt.u32 	%p273, %r838, %r842;
	add.s32 	%r844, %r843, -1;
	setp.ge.u32 	%p274, %r844, %r838;
	selp.s32 	%r845, -1, 0, %p272;
	add.s32 	%r846, %r843, %r845;
	selp.u32 	%r847, -1, 0, %p273;
	selp.u32 	%r848, -1, 0, %p274;
	selp.b32 	%r849, %r848, %r847, %p272;
	and.b32  	%r850, %r849, 1;
	setp.eq.b32 	%p275, %r850, 1;
	st.global.u32 	[%rd462+8], %r846;
	ld.u32 	%r851, [%rd461+12];
	shr.u32 	%r852, %r840, %r807;
	sub.s32 	%r853, %r851, %r852;
	setp.lt.u32 	%p276, %r851, %r852;
	add.s32 	%r854, %r853, -1;
	setp.ge.u32 	%p277, %r854, %r851;
	selp.s32 	%r855, -1, 0, %p275;
	add.s32 	%r856, %r853, %r855;
	selp.u32 	%r857, -1, 0, %p276;
	selp.u32 	%r858, -1, 0, %p277;
	selp.b32 	%r859, %r858, %r857, %p275;
	and.b32  	%r860, %r859, 1;
	setp.eq.b32 	%p388, %r860, 1;
	st.global.u32 	[%rd462+12], %r856;
	bra.uni 	$L__BB0_163;
$L__BB0_237:
	sub.s32 	%r985, 33, %r1117;
	add.s64 	%rd550, %rd55, %rd553;
	ld.u32 	%r986, [%rd550];
	ld.shared.u32 	%r987, [_ZZ9kernelenkPjS_S_S_S_S_PcS_S_E1s];
	shl.b32 	%r988, %r987, %r48;
	sub.s32 	%r989, %r986, %r988;
	setp.lt.u32 	%p334, %r986, %r988;
	st.global.u32 	[%rd52], %r989;
	shl.b64 	%rd551, %rd53, 2;
	add.s64 	%rd552, %rd55, %rd551;
	ld.u32 	%r990, [%rd552];
	shr.u32 	%r991, %r987, %r985;
	ld.shared.u32 	%r992, [_ZZ9kernelenkPjS_S_S_S_S_PcS_S_E1s+4];
	shl.b32 	%r993, %r992, %r48;
	or.b32  	%r994, %r993, %r991;
	sub.s32 	%r995, %r990, %r994;
	setp.lt.u32 	%p335, %r990, %r994;
	add.s32 	%r996, %r995, -1;
	setp.ge.u32 	%p336, %r996, %r990;
	selp.s32 	%r997, -1, 0, %p334;
	add.s32 	%r998, %r995, %r997;
	selp.u32 	%r999, -1, 0, %p335;
	selp.u32 	%r1000, -1, 0, %p336;
	selp.b32 	%r1001, %r1000, %r999, %p334;
	and.b32  	%r1002, %r1001, 1;
	setp.eq.b32 	%p337, %r1002, 1;
	st.global.u32 	[%rd54], %r998;
	ld.u32 	%r1003, [%rd552+4];
	shr.u32 	%r1004, %r992, %r985;
	ld.shared.u32 	%r1005, [_ZZ9kernelenkPjS_S_S_S_S_PcS_S_E1s+8];
	shl.b32 	%r1006, %r1005, %r48;
	or.b32  	%r1007, %r1006, %r1004;
	sub.s32 	%r1008, %r1003, %r1007;
	setp.lt.u32 	%p338, %r1003, %r1007;
	add.s32 	%r1009, %r1008, -1;
	setp.ge.u32 	%p339, %r1009, %r1003;
	selp.s32 	%r1010, -1, 0, %p337;
	add.s32 	%r1011, %r1008, %r1010;
	selp.u32 	%r1012, -1, 0, %p338;
	selp.u32 	%r1013, -1, 0, %p339;
	selp.b32 	%r1014, %r1013, %r1012, %p337;
	and.b32  	%r1015, %r1014, 1;
	setp.eq.b32 	%p340, %r1015, 1;
	st.global.u32 	[%rd54+4], %r1011;
	ld.u32 	%r1016, [%rd552+8];
	shr.u32 	%r1017, %r1005, %r985;
	ld.shared.u32 	%r1018, [_ZZ9kernelenkPjS_S_S_S_S_PcS_S_E1s+12];
	shl.b32 	%r1019, %r1018, %r48;
	or.b32  	%r1020, %r1019, %r1017;
	sub.s32 	%r1021, %r1016, %r1020;
	setp.lt.u32 	%p341, %r1016, %r1020;
	add.s32 	%r1022, %r1021, -1;
	setp.ge.u32 	%p342, %r1022, %r1016;
	selp.s32 	%r1023, -1, 0, %p340;
	add.s32 	%r1024, %r1021, %r1023;
	selp.u32 	%r1025, -1, 0, %p341;
	selp.u32 	%r1026, -1, 0, %p342;
	selp.b32 	%r1027, %r1026, %r1025, %p340;
	and.b32  	%r1028, %r1027, 1;
	setp.eq.b32 	%p343, %r1028, 1;
	st.global.u32 	[%rd54+8], %r1024;
	ld.u32 	%r1029, [%rd552+12];
	shr.u32 	%r1030, %r1018, %r985;
	sub.s32 	%r1031, %r1029, %r1030;
	setp.lt.u32 	%p344, %r1029, %r1030;
	add.s32 	%r1032, %r1031, -1;
	setp.ge.u32 	%p345, %r1032, %r1029;
	selp.s32 	%r1033, -1, 0, %p343;
	add.s32 	%r1034, %r1031, %r1033;
	selp.u32 	%r1035, -1, 0, %p344;
	selp.u32 	%r1036, -1, 0, %p345;
	selp.b32 	%r1037, %r1036, %r1035, %p343;
	and.b32  	%r1038, %r1037, 1;
	setp.eq.b32 	%p390, %r1038, 1;
	st.global.u32 	[%rd54+12], %r1034;
	bra.uni 	$L__BB0_208;

}


// ===== COMPILED SASS (sm_100) =====

	.target	sm_100

	.elftype	@"ET_EXEC"


//--------------------- .note.nv.tkinfo           --------------------------
	.section	.note.nv.tkinfo,"",@"SHT_NOTE"
	.sectionflags	@"SHF_NOTE_NV_TKINFO"
	.tkinfo
        /*0018*/ 	.word	0x00000002
        /*0030*/ 	.string	""
        /*0030*/ 	.string	"ptxas"
        /*0030*/ 	.string	"Cuda compilation tools, release 13.0, V13.0.88"
        /*0030*/ 	.string	"Build cuda_13.0.r13.0/compiler.36424714_0"
        /*0030*/ 	.string	"-arch sm_100 -m 64 "



//--------------------- .note.nv.cuinfo           --------------------------
	.section	.note.nv.cuinfo,"",@"SHT_NOTE"
	.sectionflags	@"SHF_NOTE_NV_CUINFO"
        /*0018*/ 	.short	0x0002
        /*001a*/ 	.short	0x0064
        /*001c*/ 	.short	0x0082
	.zero		2


//--------------------- .nv.info                  --------------------------
	.section	.nv.info,"",@"SHT_CUDA_INFO"
	.align	4


	//----- nvinfo : EIATTR_REGCOUNT
	.align		4
        /*0000*/ 	.byte	0x04, 0x2f
        /*0002*/ 	.short	(.L_1 - .L_0)
	.align		4
.L_0:
        /*0004*/ 	.word	index@(_Z9kernelenkPjS_S_S_S_S_PcS_S_)
        /*0008*/ 	.word	0x00000020


	//----- nvinfo : EIATTR_FRAME_SIZE
	.align		4
.L_1:
        /*000c*/ 	.byte	0x04, 0x11
        /*000e*/ 	.short	(.L_3 - .L_2)
	.align		4
.L_2:
        /*0010*/ 	.word	index@(_Z9kernelenkPjS_S_S_S_S_PcS_S_)
        /*0014*/ 	.word	0x00000000


	//----- nvinfo : EIATTR_MIN_STACK_SIZE
	.align		4
.L_3:
        /*0018*/ 	.byte	0x04, 0x12
        /*001a*/ 	.short	(.L_5 - .L_4)
	.align		4
.L_4:
        /*001c*/ 	.word	index@(_Z9kernelenkPjS_S_S_S_S_PcS_S_)
        /*0020*/ 	.word	0x00000000
.L_5:


//--------------------- .nv.compat                --------------------------
	.section	.nv.compat,"",@"SHT_CUDA_COMPAT_INFO"
	.align	4
        /*0000*/ 	.byte	0x02, 0x09, 0x00, 0x00, 0x02, 0x02, 0x01, 0x00, 0x02, 0x05, 0x05, 0x00, 0x03, 0x07, 0x01, 0x01
        /*0010*/ 	.byte	0x02, 0x03, 0x00, 0x00, 0x02, 0x06, 0x01, 0x00, 0x04, 0x0b, 0x08, 0x00, 0x09, 0x00, 0x00, 0x00
        /*0020*/ 	.byte	0x00, 0x00, 0x00, 0x00


//--------------------- .nv.info._Z9kernelenkPjS_S_S_S_S_PcS_S_ --------------------------
	.section	.nv.info._Z9kernelenkPjS_S_S_S_S_PcS_S_,"",@"SHT_CUDA_INFO"
	.sectionflags	@""
	.align	4


	//----- nvinfo : EIATTR_CUDA_API_VERSION
	.align		4
        /*0000*/ 	.byte	0x04, 0x37
        /*0002*/ 	.short	(.L_7 - .L_6)
.L_6:
        /*0004*/ 	.word	0x00000082


	//----- nvinfo : EIATTR_KPARAM_INFO
	.align		4
.L_7:
        /*0008*/ 	.byte	0x04, 0x17
        /*000a*/ 	.short	(.L_9 - .L_8)
.L_8:
        /*000c*/ 	.word	0x00000000
        /*0010*/ 	.short	0x0008
        /*0012*/ 	.short	0x0040
        /*0014*/ 	.byte	0x00, 0xf5, 0x21, 0x00


	//----- nvinfo : EIATTR_KPARAM_INFO
	.align		4
.L_9:
        /*0018*/ 	.byte	0x04, 0x17
        /*001a*/ 	.short	(.L_11 - .L_10)
.L_10:
        /*001c*/ 	.word	0x00000000
        /*0020*/ 	.short	0x0007
        /*0022*/ 	.short	0x0038
        /*0024*/ 	.byte	0x00, 0xf5, 0x21, 0x00


	//----- nvinfo : EIATTR_KPARAM_INFO
	.align		4
.L_11:
        /*0028*/ 	.byte	0x04, 0x17
        /*002a*/ 	.short	(.L_13 - .L_12)
.L_12:
        /*002c*/ 	.word	0x00000000
        /*0030*/ 	.short	0x0006
        /*0032*/ 	.short	0x0030
        /*0034*/ 	.byte	0x00, 0xf5, 0x21, 0x00


	//----- nvinfo : EIATTR_KPARAM_INFO
	.align		4
.L_13:
        /*0038*/ 	.byte	0x04, 0x17
        /*003a*/ 	.short	(.L_15 - .L_14)
.L_14:
        /*003c*/ 	.word	0x00000000
        /*0040*/ 	.short	0x0005
        /*0042*/ 	.short	0x0028
        /*0044*/ 	.byte	0x00, 0xf5, 0x21, 0x00


	//----- nvinfo : EIATTR_KPARAM_INFO
	.align		4
.L_15:
        /*0048*/ 	.byte	0x04, 0x17
        /*004a*/ 	.short	(.L_17 - .L_16)
.L_16:
        /*004c*/ 	.word	0x00000000
        /*0050*/ 	.short	0x0004
        /*0052*/ 	.short	0x0020
        /*0054*/ 	.byte	0x00, 0xf5, 0x21, 0x00


	//----- nvinfo : EIATTR_KPARAM_INFO
	.align		4
.L_17:
        /*0058*/ 	.byte	0x04, 0x17
        /*005a*/ 	.short	(.L_19 - .L_18)
.L_18:
        /*005c*/ 	.word	0x00000000
        /*0060*/ 	.short	0x0003
        /*0062*/ 	.short	0x0018
        /*0064*/ 	.byte	0x00, 0xf5, 0x21, 0x00


	//----- nvinfo : EIATTR_KPARAM_INFO
	.align		4
.L_19:
        /*0068*/ 	.byte	0x04, 0x17
        /*006a*/ 	.short	(.L_21 - .L_20)
.L_20:
        /*006c*/ 	.word	0x00000000
        /*0070*/ 	.short	0x0002
        /*0072*/ 	.short	0x0010
        /*0074*/ 	.byte	0x00, 0xf5, 0x21, 0x00


	//----- nvinfo : EIATTR_KPARAM_INFO
	.align		4
.L_21:
        /*0078*/ 	.byte	0x04, 0x17
        /*007a*/ 	.short	(.L_23 - .L_22)
.L_22:
        /*007c*/ 	.word	0x00000000
        /*0080*/ 	.short	0x0001
        /*0082*/ 	.short	0x0008
        /*0084*/ 	.byte	0x00, 0xf5, 0x21, 0x00


	//----- nvinfo : EIATTR_KPARAM_INFO
	.align		4
.L_23:
        /*0088*/ 	.byte	0x04, 0x17
        /*008a*/ 	.short	(.L_25 - .L_24)
.L_24:
        /*008c*/ 	.word	0x00000000
        /*0090*/ 	.short	0x0000
        /*0092*/ 	.short	0x0000
        /*0094*/ 	.byte	0x00, 0xf5, 0x21, 0x00


	//----- nvinfo : EIATTR_SPARSE_MMA_MASK
	.align		4
.L_25:
        /*0098*/ 	.byte	0x03, 0x50
        /*009a*/ 	.short	0x0000


	//----- nvinfo : EIATTR_MAXREG_COUNT
	.align		4
        /*009c*/ 	.byte	0x03, 0x1b
        /*009e*/ 	.short	0x00ff


	//----- nvinfo : EIATTR_NUM_BARRIERS
	.align		4
        /*00a0*/ 	.byte	0x02, 0x4c
        /*00a2*/ 	.byte	0x01
	.zero		1


	//----- nvinfo : EIATTR_MERCURY_ISA_VERSION
	.align		4
        /*00a4*/ 	.byte	0x03, 0x5f
        /*00a6*/ 	.short	0x0101


	//----- nvinfo : EIATTR_VRC_CTA_INIT_COUNT
	.align		4
        /*00a8*/ 	.byte	0x02, 0x4a
	.zero		1
	.zero		1


	//----- nvinfo : EIATTR_EXIT_INSTR_OFFSETS
	.align		4
        /*00ac*/ 	.byte	0x04, 0x1c
        /*00ae*/ 	.short	(.L_27 - .L_26)


	//   ....[0]....
.L_26:
        /*00b0*/ 	.word	0x0000a4a0


	//   ....[1]....
        /*00b4*/ 	.word	0x0000a750


	//   ....[2]....
        /*00b8*/ 	.word	0x0000a8e0


	//----- nvinfo : EIATTR_CRS_STACK_SIZE
	.align		4
.L_27:
        /*00bc*/ 	.byte	0x04, 0x1e
        /*00be*/ 	.short	(.L_29 - .L_28)
.L_28:
        /*00c0*/ 	.word	0x00000000


	//----- nvinfo : EIATTR_CBANK_PARAM_SIZE
	.align		4
.L_29:
        /*00c4*/ 	.byte	0x03, 0x19
        /*00c6*/ 	.short	0x0048


	//----- nvinfo : EIATTR_PARAM_CBANK
	.align		4
        /*00c8*/ 	.byte	0x04, 0x0a
        /*00ca*/ 	.short	(.L_31 - .L_30)
	.align		4
.L_30:
        /*00cc*/ 	.word	index@(.nv.constant0._Z9kernelenkPjS_S_S_S_S_PcS_S_)
        /*00d0*/ 	.short	0x0380
        /*00d2*/ 	.short	0x0048


	//----- nvinfo : EIATTR_SW_WAR
	.align		4
.L_31:
        /*00d4*/ 	.byte	0x04, 0x36
        /*00d6*/ 	.short	(.L_33 - .L_32)
.L_32:
        /*00d8*/ 	.word	0x00000008
.L_33:


//--------------------- .nv.callgraph             --------------------------
	.section	.nv.callgraph,"",@"SHT_CUDA_CALLGRAPH"
	.align	4
	.sectionentsize	8
	.align		4
        /*0000*/ 	.word	0x00000000
	.align		4
        /*0004*/ 	.word	0xffffffff
	.align		4
        /*0008*/ 	.word	0x00000000
	.align		4
        /*000c*/ 	.word	0xfffffffe
	.align		4
        /*0010*/ 	.word	0x00000000
	.align		4
        /*0014*/ 	.word	0xfffffffd
	.align		4
        /*0018*/ 	.word	0x00000000
	.align		4
        /*001c*/ 	.word	0xfffffffc


//--------------------- .text._Z9kernelenkPjS_S_S_S_S_PcS_S_ --------------------------
	.section	.text._Z9kernelenkPjS_S_S_S_S_PcS_S_,"ax",@progbits
	.align	128
        .global         _Z9kernelenkPjS_S_S_S_S_PcS_S_
        .type           _Z9kernelenkPjS_S_S_S_S_PcS_S_,@function
        .size           _Z9kernelenkPjS_S_S_S_S_PcS_S_,(.L_x_197 - _Z9kernelenkPjS_S_S_S_S_PcS_S_)
        .other          _Z9kernelenkPjS_S_S_S_S_PcS_S_,@"STO_CUDA_ENTRY STV_DEFAULT"
_Z9kernelenkPjS_S_S_S_S_PcS_S_:
.text._Z9kernelenkPjS_S_S_S_S_PcS_S_:
[----:B------:R-:W-:Y:S01]  /*0000*/  LDC R1, c[0x0][0x37c] ;  /* 0x0000df00ff017b82 */ /* 0x000fe20000000800 */
[----:B------:R-:W0:Y:S07]  /*0010*/  S2R R2, SR_TID.X ;  /* 0x0000000000027919 */ /* 0x000e2e0000002100 */
[----:B------:R-:W0:Y:S01]  /*0020*/  S2UR UR4, SR_CTAID.X ;  /* 0x00000000000479c3 */ /* 0x000e220000002500 */
[----:B------:R-:W1:Y:S07]  /*0030*/  LDCU.64 UR10, c[0x0][0x358] ;  /* 0x00006b00ff0a77ac */ /* 0x000e6e0008000a00 */
[----:B------:R-:W0:Y:S08]  /*0040*/  LDC R3, c[0x0][0x360] ;  /* 0x0000d800ff037b82 */ /* 0x000e300000000800 */
[----:B------:R-:W2:Y:S08]  /*0050*/  LDC.64 R16, c[0x0][0x398] ;  /* 0x0000e600ff107b82 */ /* 0x000eb00000000a00 */
[----:B------:R-:W3:Y:S08]  /*0060*/  LDC.64 R12, c[0x0][0x3a0] ;  /* 0x0000e800ff0c7b82 */ /* 0x000ef00000000a00 */
[----:B------:R-:W4:Y:S01]  /*0070*/  LDC.64 R8, c[0x0][0x380] ;  /* 0x0000e000ff087b82 */ /* 0x000f220000000a00 */
[----:B0-----:R-:W-:-:S04]  /*0080*/  IMAD R0, R3, UR4, R2 ;  /* 0x0000000403007c24 */ /* 0x001fc8000f8e0202 */
[----:B------:R-:W-:-:S03]  /*0090*/  IMAD.SHL.U32 R3, R0, 0x4, RZ ;  /* 0x0000000400037824 */ /* 0x000fc600078e00ff */
[----:B------:R-:W0:Y:S08]  /*00a0*/  LDC.64 R18, c[0x0][0x388] ;  /* 0x0000e200ff127b82 */ /* 0x000e300000000a00 */
[----:B------:R-:W5:Y:S01]  /*00b0*/  LDC.64 R14, c[0x0][0x390] ;  /* 0x0000e400ff0e7b82 */ /* 0x000f620000000a00 */
[----:B--2---:R-:W-:-:S04]  /*00c0*/  IMAD.WIDE R16, R3, 0x4, R16 ;  /* 0x0000000403107825 */ /* 0x004fc800078e0210 */
[----:B---3--:R-:W-:Y:S01]  /*00d0*/  IMAD.WIDE R12, R3, 0x4, R12 ;  /* 0x00000004030c7825 */ /* 0x008fe200078e020c */
[----:B-1----:R-:W2:Y:S04]  /*00e0*/  LDG.E R24, desc[UR10][R16.64] ;  /* 0x0000000a10187981 */ /* 0x002ea8000c1e1900 */
[----:B----4-:R-:W3:Y:S04]  /*00f0*/  LDG.E R29, desc[UR10][R8.64] ;  /* 0x0000000a081d7981 */ /* 0x010ee8000c1e1900 */
[----:B------:R-:W4:Y:S04]  /*0100*/  LDG.E R20, desc[UR10][R12.64] ;  /* 0x0000000a0c147981 */ /* 0x000f28000c1e1900 */
[----:B0-----:R-:W2:Y:S04]  /*0110*/  LDG.E R25, desc[UR10][R18.64] ;  /* 0x0000000a12197981 */ /* 0x001ea8000c1e1900 */
[----:B------:R-:W4:Y:S04]  /*0120*/  LDG.E R21, desc[UR10][R8.64+0x4] ;  /* 0x0000040a08157981 */ /* 0x000f28000c1e1900 */
[----:B-----5:R-:W5:Y:S04]  /*0130*/  LDG.E R27, desc[UR10][R14.64] ;  /* 0x0000000a0e1b7981 */ /* 0x020f68000c1e1900 */
[----:B------:R-:W4:Y:S04]  /*0140*/  LDG.E R23, desc[UR10][R18.64+0x4] ;  /* 0x0000040a12177981 */ /* 0x000f28000c1e1900 */
        /* <DEDUP_REMOVED lines=10> */
[----:B------:R0:W4:Y:S04]  /*01f0*/  LDG.E R26, desc[UR10][R14.64+0xc] ;  /* 0x00000c0a0e1a7981 */ /* 0x000128000c1e1900 */
[----:B------:R-:W4:Y:S04]  /*0200*/  LDG.E R28, desc[UR10][R16.64+0xc] ;  /* 0x00000c0a101c7981 */ /* 0x000f28000c1e1900 */
[----:B------:R1:W4:Y:S01]  /*0210*/  LDG.E R18, desc[UR10][R12.64+0xc] ;  /* 0x00000c0a0c127981 */ /* 0x000322000c1e1900 */
[----:B------:R-:W1:Y:S08]  /*0220*/  S2UR UR8, SR_CgaCtaId ;  /* 0x00000000000879c3 */ /* 0x000e700000008800 */
[----:B------:R-:W1:Y:S01]  /*0230*/  S2UR UR9, SR_SWINHI ;  /* 0x00000000000979c3 */ /* 0x000e620000002f00 */
[----:B------:R-:W-:-:S02]  /*0240*/  UMOV UR6, 0x400 ;  /* 0x0000040000067882 */ /* 0x000fc40000000000 */
[----:B------:R-:W-:Y:S01]  /*0250*/  UIADD3 UR4, UPT, UPT, UR6, 0x2800, URZ ;  /* 0x0000280006047890 */ /* 0x000fe2000fffe0ff */
[----:B0-----:R-:W-:-:S03]  /*0260*/  IMAD.SHL.U32 R15, R2, 0x4, RZ ;  /* 0x00000004020f7824 */ /* 0x001fc600078e00ff */
[----:B-1----:R-:W-:Y:S02]  /*0270*/  ULEA UR7, UR8, UR4, 0x18 ;  /* 0x0000000408077291 */ /* 0x002fe4000f8ec0ff */
[----:B------:R-:W-:Y:S01]  /*0280*/  ULEA UR12, UR8, UR6, 0x18 ;  /* 0x00000006080c7291 */ /* 0x000fe2000f8ec0ff */
[----:B------:R-:W-:-:S04]  /*0290*/  IMAD.SHL.U32 R19, R2, 0x10, RZ ;  /* 0x0000001002137824 */ /* 0x000fc800078e00ff */
[----:B------:R-:W-:Y:S01]  /*02a0*/  UMOV UR4, UR7 ;  /* 0x0000000700047c82 */ /* 0x000fe20008000000 */
[----:B------:R-:W-:Y:S01]  /*02b0*/  UMOV UR5, UR9 ;  /* 0x0000000900057c82 */ /* 0x000fe20008000000 */
[----:B------:R-:W-:Y:S02]  /*02c0*/  IMAD.U32 R12, RZ, RZ, UR4 ;  /* 0x00000004ff0c7e24 */ /* 0x000fe4000f8e00ff */
[----:B------:R-:W-:Y:S02]  /*02d0*/  IMAD.U32 R13, RZ, RZ, UR5 ;  /* 0x00000005ff0d7e24 */ /* 0x000fe4000f8e00ff */
[----:B------:R-:W-:Y:S02]  /*02e0*/  IMAD.SHL.U32 R17, R2, 0x8, RZ ;  /* 0x0000000802117824 */ /* 0x000fe400078e00ff */
[----:B------:R-:W-:Y:S01]  /*02f0*/  IMAD.WIDE.U32 R14, R15, 0x4, R12 ;  /* 0x000000040f0e7825 */ /* 0x000fe200078e000c */
[----:B------:R-:W-:Y:S02]  /*0300*/  UIADD3 UR4, UPT, UPT, UR6, 0x800, URZ ;  /* 0x0000080006047890 */ /* 0x000fe4000fffe0ff */
[----:B------:R-:W-:Y:S01]  /*0310*/  UIADD3 UR5, UPT, UPT, UR6, 0x1800, URZ ;  /* 0x0000180006057890 */ /* 0x000fe2000fffe0ff */
[----:B------:R-:W-:-:S02]  /*0320*/  IADD3 R16, P0, PT, R14, 0x3030, RZ ;  /* 0x000030300e107810 */ /* 0x000fc40007f1e0ff */
[----:B------:R-:W-:Y:S01]  /*0330*/  IADD3 R14, P1, PT, R14, 0x3830, RZ ;  /* 0x000038300e0e7810 */ /* 0x000fe20007f3e0ff */
[----:B------:R-:W-:Y:S02]  /*0340*/  ULEA UR4, UR8, UR4, 0x18 ;  /* 0x0000000408047291 */ /* 0x000fe4000f8ec0ff */
[----:B------:R-:W-:Y:S02]  /*0350*/  UIADD3 UR6, UPT, UPT, UR6, 0x1000, URZ ;  /* 0x0000100006067890 */ /* 0x000fe4000fffe0ff */
[----:B------:R-:W-:Y:S02]  /*0360*/  ULEA UR5, UR8, UR5, 0x18 ;  /* 0x0000000508057291 */ /* 0x000fe4000f8ec0ff */
[----:B------:R-:W-:Y:S01]  /*0370*/  ULEA UR6, UR8, UR6, 0x18 ;  /* 0x0000000608067291 */ /* 0x000fe2000f8ec0ff */
[----:B---3--:R-:W-:Y:S04]  /*0380*/  STS [UR12+0x2800], R29 ;  /* 0x0028001dff007988 */ /* 0x008fe8000800080c */
[----:B--2---:R-:W-:Y:S04]  /*0390*/  STS [UR12+0x2810], R25 ;  /* 0x00281019ff007988 */ /* 0x004fe8000800080c */
[----:B-----5:R-:W-:Y:S04]  /*03a0*/  STS [UR12+0x2820], R27 ;  /* 0x0028201bff007988 */ /* 0x020fe8000800080c */
[----:B------:R-:W-:Y:S04]  /*03b0*/  STS [R19+UR7+0x3030], R24 ;  /* 0x0030301813007988 */ /* 0x000fe80008000807 */
[----:B----4-:R-:W-:Y:S04]  /*03c0*/  STS [R19+UR7+0x3830], R20 ;  /* 0x0038301413007988 */ /* 0x010fe80008000807 */
[----:B------:R0:W-:Y:S02]  /*03d0*/  STS [UR12+0x2804], R21 ;  /* 0x00280415ff007988 */ /* 0x0001e4000800080c */
[----:B0-----:R-:W-:-:S04]  /*03e0*/  IMAD.WIDE.U32 R20, R17, 0x4, R12 ;  /* 0x0000000411147825 */ /* 0x001fc800078e000c */
[----:B------:R-:W-:Y:S01]  /*03f0*/  IMAD.WIDE.U32 R12, R19, 0x4, R12 ;  /* 0x00000004130c7825 */ /* 0x000fe200078e000c */
[----:B------:R-:W-:Y:S03]  /*0400*/  STS [UR12+0x2814], R23 ;  /* 0x00281417ff007988 */ /* 0x000fe6000800080c */
[--C-:B------:R-:W-:Y:S01]  /*0410*/  IMAD.X R17, RZ, RZ, R15.reuse, P0 ;  /* 0x000000ffff117224 */ /* 0x100fe200000e060f */
[----:B------:R-:W-:Y:S01]  /*0420*/  STS [UR12+0x2824], R3 ;  /* 0x00282403ff007988 */ /* 0x000fe2000800080c */
[----:B------:R-:W-:Y:S01]  /*0430*/  IMAD.X R15, RZ, RZ, R15, P1 ;  /* 0x000000ffff0f7224 */ /* 0x000fe200008e060f */
[C---:B------:R-:W-:Y:S02]  /*0440*/  IADD3 R24, P0, PT, R12.reuse, 0x30, RZ ;  /* 0x000000300c187810 */ /* 0x040fe40007f1e0ff */
[----:B------:R0:W-:Y:S01]  /*0450*/  STS [R19+UR7+0x3034], R4 ;  /* 0x0030340413007988 */ /* 0x0001e20008000807 */
[----:B------:R-:W-:-:S02]  /*0460*/  IADD3 R12, P1, PT, R12, 0x50, RZ ;  /* 0x000000500c0c7810 */ /* 0x000fc40007f3e0ff */
[----:B------:R-:W-:Y:S01]  /*0470*/  IADD3 R20, P2, PT, R20, 0x2030, RZ ;  /* 0x0000203014147810 */ /* 0x000fe20007f5e0ff */
[----:B------:R-:W-:Y:S01]  /*0480*/  STS [R19+UR7+0x3834], R6 ;  /* 0x0038340613007988 */ /* 0x000fe20008000807 */
[----:B------:R-:W-:-:S03]  /*0490*/  IMAD.X R25, RZ, RZ, R13, P0 ;  /* 0x000000ffff197224 */ /* 0x000fc600000e060d */
[----:B------:R1:W-:Y:S01]  /*04a0*/  STS [UR12+0x2808], R5 ;  /* 0x00280805ff007988 */ /* 0x0003e2000800080c */
[----:B0-----:R-:W-:-:S03]  /*04b0*/  IMAD.MOV.U32 R4, RZ, RZ, 0x4 ;  /* 0x00000004ff047424 */ /* 0x001fc600078e00ff */
[----:B------:R-:W-:Y:S01]  /*04c0*/  STS [UR12+0x2818], R8 ;  /* 0x00281808ff007988 */ /* 0x000fe2000800080c */
[----:B------:R-:W-:-:S03]  /*04d0*/  IMAD.X R13, RZ, RZ, R13, P1 ;  /* 0x000000ffff0d7224 */ /* 0x000fc600008e060d */
[----:B------:R-:W-:Y:S01]  /*04e0*/  STS [UR12+0x2828], R9 ;  /* 0x00282809ff007988 */ /* 0x000fe2000800080c */
[----:B-1----:R-:W-:Y:S01]  /*04f0*/  VIADD R5, R19, UR4 ;  /* 0x0000000413057c36 */ /* 0x002fe20008000000 */
[----:B------:R-:W-:Y:S02]  /*0500*/  LEA R3, R2, UR5, 0x5 ;  /* 0x0000000502037c11 */ /* 0x000fe4000f8e28ff */
[----:B------:R-:W-:Y:S01]  /*0510*/  STS [R19+UR7+0x3038], R10 ;  /* 0x0030380a13007988 */ /* 0x000fe20008000807 */
[----:B------:R-:W-:-:S03]  /*0520*/  IMAD.X R21, RZ, RZ, R21, P2 ;  /* 0x000000ffff157224 */ /* 0x000fc600010e0615 */
[----:B------:R-:W-:Y:S04]  /*0530*/  STS [R19+UR7+0x3838], R11 ;  /* 0x0038380b13007988 */ /* 0x000fe80008000807 */
[----:B------:R-:W-:Y:S04]  /*0540*/  STS [UR12+0x280c], R7 ;  /* 0x00280c07ff007988 */ /* 0x000fe8000800080c */
[----:B------:R-:W-:Y:S04]  /*0550*/  STS [UR12+0x281c], R22 ;  /* 0x00281c16ff007988 */ /* 0x000fe8000800080c */
[----:B------:R-:W-:Y:S04]  /*0560*/  STS [UR12+0x282c], R26 ;  /* 0x00282c1aff007988 */ /* 0x000fe8000800080c */
[----:B------:R-:W-:Y:S04]  /*0570*/  STS [R19+UR7+0x303c], R28 ;  /* 0x00303c1c13007988 */ /* 0x000fe80008000807 */
[----:B------:R-:W-:Y:S04]  /*0580*/  STS [R19+UR7+0x383c], R18 ;  /* 0x00383c1213007988 */ /* 0x000fe80008000807 */
[----:B------:R-:W-:Y:S04]  /*0590*/  STS.U8 [R19+UR12], R4 ;  /* 0x0000000413007988 */ /* 0x000fe8000800000c */
[----:B------:R-:W-:Y:S04]  /*05a0*/  STS.U8 [R5], R4 ;  /* 0x0000000405007388 */ /* 0x000fe80000000000 */
[----:B------:R-:W-:Y:S04]  /*05b0*/  STS.64 [R19+UR12+0x8], R16 ;  /* 0x0000081013007988 */ /* 0x000fe80008000a0c */
[----:B------:R-:W-:Y:S04]  /*05c0*/  STS.64 [R5+0x8], R14 ;  /* 0x0000080e05007388 */ /* 0x000fe80000000a00 */
[----:B------:R-:W-:Y:S04]  /*05d0*/  STS.64 [R3+0x8], R24 ;  /* 0x0000081803007388 */ /* 0x000fe80000000a00 */
[----:B------:R0:W-:Y:S04]  /*05e0*/  STS.64 [R3+0x18], R12 ;  /* 0x0000180c03007388 */ /* 0x0001e80000000a00 */
[----:B------:R-:W-:Y:S01]  /*05f0*/  STS.64 [R19+UR6+0x8], R20 ;  /* 0x0000081413007988 */ /* 0x000fe20008000a06 */
[----:B------:R-:W-:Y:S01]  /*0600*/  BAR.SYNC.DEFER_BLOCKING 0x0 ;  /* 0x0000000000007b1d */ /* 0x000fe20000010000 */
[----:B------:R-:W-:-:S02]  /*0610*/  IMAD.MOV.U32 R2, RZ, RZ, 0x1 ;  /* 0x00000001ff027424 */ /* 0x000fc400078e00ff */
[----:B------:R-:W-:-:S05]  /*0620*/  IMAD.MOV.U32 R23, RZ, RZ, 0x1 ;  /* 0x00000001ff177424 */ /* 0x000fca00078e00ff */
[----:B0-----:R-:W0:Y:S01]  /*0630*/  LDC.64 R12, c[0x0][0x3b8] ;  /* 0x0000ee00ff0c7b82 */ /* 0x001e220000000a00 */
[----:B------:R-:W1:Y:S01]  /*0640*/  LDS.64 R6, [R3+0x8] ;  /* 0x0000080003067984 */ /* 0x000e620000000a00 */
[----:B------:R-:W-:-:S05]  /*0650*/  PRMT R4, R2, 0x7610, R4 ;  /* 0x0000761002047816 */ /* 0x000fca0000000004 */
[----:B------:R-:W-:Y:S04]  /*0660*/  STS.U8 [R3], R4 ;  /* 0x0000000403007388 */ /* 0x000fe80000000000 */
[----:B-1----:R-:W-:Y:S04]  /*0670*/  ST.E desc[UR10][R6.64], R23 ;  /* 0x0000001706007985 */ /* 0x002fe8000c10190a */
[----:B------:R-:W-:Y:S04]  /*0680*/  LDS.S8 R11, [R5] ;  /* 0x00000000050b7984 */ /* 0x000fe80000000200 */
[----:B------:R-:W1:Y:S02]  /*0690*/  LDS.64 R8, [R5+0x8] ;  /* 0x0000080005087984 */ /* 0x000e640000000a00 */
[----:B-1----:R-:W-:-:S06]  /*06a0*/  IMAD.WIDE R8, R11, 0x4, R8 ;  /* 0x000000040b087825 */ /* 0x002fcc00078e0208 */
[----:B------:R-:W2:Y:S01]  /*06b0*/  LD.E R8, desc[UR10][R8.64+-0x4] ;  /* 0xfffffc0a08087980 */ /* 0x000ea2000c101900 */
[----:B------:R-:W-:Y:S01]  /*06c0*/  IMAD.SHL.U32 R7, R0, 0x8, RZ ;  /* 0x0000000800077824 */ /* 0x000fe200078e00ff */
[----:B------:R-:W-:Y:S03]  /*06d0*/  BSSY.RECONVERGENT B0, `(.L_x_0) ;  /* 0x00003d8000007945 */ /* 0x000fe60003800200 */
[----:B0-----:R-:W-:Y:S01]  /*06e0*/  IMAD.WIDE R12, R7, 0x4, R12 ;  /* 0x00000004070c7825 */ /* 0x001fe200078e020c */
[----:B--2---:R-:W0:Y:S02]  /*06f0*/  FLO.U32 R2, R8 ;  /* 0x0000000800027300 */ /* 0x004e2400000e0000 */
[----:B0-----:R-:W-:-:S05]  /*0700*/  IADD3 R2, PT, PT, -R2, 0x1f, RZ ;  /* 0x0000001f02027810 */ /* 0x001fca0007ffe1ff */
[----:B------:R-:W-:-:S05]  /*0710*/  IMAD.MOV R2, RZ, RZ, -R2 ;  /* 0x000000ffff027224 */ /* 0x000fca00078e0a02 */
[----:B------:R-:W-:Y:S02]  /*0720*/  PRMT R2, R2, 0x7710, RZ ;  /* 0x0000771002027816 */ /* 0x000fe400000000ff */
[----:B------:R-:W-:-:S03]  /*0730*/  ISETP.NE.AND P0, PT, R8, RZ, PT ;  /* 0x000000ff0800720c */ /* 0x000fc60003f05270 */
[----:B------:R-:W-:-:S05]  /*0740*/  VIADD R2, R2, 0x20 ;  /* 0x0000002002027836 */ /* 0x000fca0000000000 */
[----:B------:R-:W-:-:S05]  /*0750*/  SEL R2, R2, RZ, P0 ;  /* 0x000000ff02027207 */ /* 0x000fca0000000000 */
[----:B------:R-:W-:-:S04]  /*0760*/  IMAD R2, R11, 0x20, R2 ;  /* 0x000000200b027824 */ /* 0x000fc800078e0202 */
[----:B------:R-:W-:-:S05]  /*0770*/  VIADD R2, R2, 0xffffffe0 ;  /* 0xffffffe002027836 */ /* 0x000fca0000000000 */
[----:B------:R-:W-:-:S04]  /*0780*/  PRMT R4, R2, 0x9910, RZ ;  /* 0x0000991002047816 */ /* 0x000fc800000000ff */
[----:B------:R-:W-:-:S13]  /*0790*/  ISETP.GE.AND P0, PT, R4, 0x1, PT ;  /* 0x000000010400780c */ /* 0x000fda0003f06270 */
[----:B------:R-:W-:Y:S05]  /*07a0*/  @!P0 BRA `(.L_x_1) ;  /* 0x0000003c00288947 */ /* 0x000fea0003800000 */
[----:B------:R0:W1:Y:S01]  /*07b0*/  LDS.U8 R7, [R3] ;  /* 0x0000000003077984 */ /* 0x0000620000000000 */
[----:B------:R-:W-:-:S07]  /*07c0*/  PRMT R4, R2, 0x7610, R4 ;  /* 0x0000761002047816 */ /* 0x000fce0000000004 */
.L_x_72:
[----:B--2---:R-:W2:Y:S01]  /*07d0*/  S2R R5, SR_CgaCtaId ;  /* 0x0000000000057919 */ /* 0x004ea20000008800 */
[----:B------:R-:W-:Y:S01]  /*07e0*/  MOV R2, 0x400 ;  /* 0x0000040000027802 */ /* 0x000fe20000000f00 */
[----:B------:R-:W-:Y:S01]  /*07f0*/  BSSY.RECONVERGENT B1, `(.L_x_2) ;  /* 0x00000d4000017945 */ /* 0x000fe20003800200 */
[----:B01----:R-:W-:Y:S01]  /*0800*/  LOP3.LUT P0, R11, R7, 0xff, RZ, 0xc0, !PT ;  /* 0x000000ff070b7812 */ /* 0x003fe2000780c0ff */
[----:B------:R-:W1:Y:S02]  /*0810*/  S2R R6, SR_TID.X ;  /* 0x0000000000067919 */ /* 0x000e640000002100 */
[----:B------:R-:W-:-:S10]  /*0820*/  VIADD R2, R2, 0x1000 ;  /* 0x0000100002027836 */ /* 0x000fd40000000000 */
[----:B----4-:R-:W-:Y:S02]  /*0830*/  @!P0 PRMT R14, RZ, 0x7610, R14 ;  /* 0x00007610ff0e8816 */ /* 0x010fe4000000000e */
[----:B--2---:R-:W-:Y:S02]  /*0840*/  LEA R5, R5, R2, 0x18 ;  /* 0x0000000205057211 */ /* 0x004fe400078ec0ff */
[----:B------:R-:W-:Y:S01]  /*0850*/  PRMT R2, R4, 0x7610, R2 ;  /* 0x0000761004027816 */ /* 0x000fe20000000002 */
[----:B-1----:R-:W-:-:S04]  /*0860*/  IMAD.SHL.U32 R6, R6, 0x10, RZ ;  /* 0x0000001006067824 */ /* 0x002fc800078e00ff */
[----:B------:R-:W-:-:S05]  /*0870*/  IMAD.IADD R5, R6, 0x1, R5 ;  /* 0x0000000106057824 */ /* 0x000fca00078e0205 */
[----:B------:R1:W-:Y:S01]  /*0880*/  @!P0 STS.U8 [R5], RZ ;  /* 0x000000ff05008388 */ /* 0x0003e20000000000 */
[----:B---3--:R-:W-:Y:S05]  /*0890*/  @!P0 BRA `(.L_x_3) ;  /* 0x0000000c00248947 */ /* 0x008fea0003800000 */
[----:B------:R-:W-:Y:S01]  /*08a0*/  IMAD.SHL.U32 R10, R7, 0x2, RZ ;  /* 0x00000002070a7824 */ /* 0x000fe200078e00ff */
[----:B------:R-:W-:Y:S04]  /*08b0*/  BSSY.RECONVERGENT B2, `(.L_x_4) ;  /* 0x0000028000027945 */ /* 0x000fe80003800200 */
[----:B------:R2:W-:Y:S01]  /*08c0*/  STS.U8 [R5], R10 ;  /* 0x0000000a05007388 */ /* 0x0005e20000000000 */
[----:B------:R-:W-:-:S04]  /*08d0*/  PRMT R8, R10, 0x8880, RZ ;  /* 0x000088800a087816 */ /* 0x000fc800000000ff */
[----:B------:R-:W-:-:S13]  /*08e0*/  ISETP.GE.AND P0, PT, R8, 0x1, PT ;  /* 0x000000010800780c */ /* 0x000fda0003f06270 */
[----:B--2---:R-:W-:Y:S05]  /*08f0*/  @!P0 BRA `(.L_x_5) ;  /* 0x00000000008c8947 */ /* 0x004fea0003800000 */
[----:B------:R-:W-:Y:S01]  /*0900*/  LOP3.LUT R8, R10, 0xff, RZ, 0xc0, !PT ;  /* 0x000000ff0a087812 */ /* 0x000fe200078ec0ff */
[----:B------:R-:W-:Y:S01]  /*0910*/  BSSY.RECONVERGENT B3, `(.L_x_6) ;  /* 0x000001a000037945 */ /* 0x000fe20003800200 */
[----:B------:R-:W-:Y:S02]  /*0920*/  LOP3.LUT R9, R7, 0x1, RZ, 0xc0, !PT ;  /* 0x0000000107097812 */ /* 0x000fe400078ec0ff */
[----:B------:R-:W-:Y:S02]  /*0930*/  ISETP.GE.U32.AND P0, PT, R8, 0x4, PT ;  /* 0x000000040800780c */ /* 0x000fe40003f06070 */
[----:B------:R-:W-:Y:S02]  /*0940*/  ISETP.NE.U32.AND P1, PT, R9, 0x1, PT ;  /* 0x000000010900780c */ /* 0x000fe40003f25070 */
[----:B------:R-:W-:-:S09]  /*0950*/  PRMT R8, RZ, 0x7610, R8 ;  /* 0x00007610ff087816 */ /* 0x000fd20000000008 */
[----:B------:R-:W-:Y:S05]  /*0960*/  @!P0 BRA `(.L_x_7) ;  /* 0x0000000000508947 */ /* 0x000fea0003800000 */
[----:B------:R-:W-:Y:S02]  /*0970*/  LOP3.LUT R8, R10, 0x7c, RZ, 0xc0, !PT ;  /* 0x0000007c0a087812 */ /* 0x000fe400078ec0ff */
[----:B------:R-:W-:Y:S02]  /*0980*/  PRMT R10, RZ, 0x7610, R10 ;  /* 0x00007610ff0a7816 */ /* 0x000fe4000000000a */
[----:B------:R-:W-:-:S07]  /*0990*/  PRMT R9, R8, 0x9910, RZ ;  /* 0x0000991008097816 */ /* 0x000fce00000000ff */
.L_x_8:
[----:B--2---:R-:W2:Y:S01]  /*09a0*/  LDS.64 R14, [R5+0x8] ;  /* 0x00000800050e7984 */ /* 0x004ea20000000a00 */
[C---:B------:R-:W-:Y:S01]  /*09b0*/  LOP3.LUT R23, R10.reuse, 0xff, RZ, 0xc0, !PT ;  /* 0x000000ff0a177812 */ /* 0x040fe200078ec0ff */
[----:B------:R-:W-:-:S04]  /*09c0*/  VIADD R10, R10, 0x4 ;  /* 0x000000040a0a7836 */ /* 0x000fc80000000000 */
[----:B--2---:R-:W-:-:S05]  /*09d0*/  IMAD.WIDE.U32 R14, R23, 0x4, R14 ;  /* 0x00000004170e7825 */ /* 0x004fca00078e000e */
[----:B------:R2:W-:Y:S04]  /*09e0*/  ST.E desc[UR10][R14.64], RZ ;  /* 0x000000ff0e007985 */ /* 0x0005e8000c10190a */
[----:B------:R-:W3:Y:S01]  /*09f0*/  LDS.64 R16, [R5+0x8] ;  /* 0x0000080005107984 */ /* 0x000ee20000000a00 */
[----:B--2---:R-:W-:-:S04]  /*0a00*/  LOP3.LUT R14, R10, 0xff, RZ, 0xc0, !PT ;  /* 0x000000ff0a0e7812 */ /* 0x004fc800078ec0ff */
[----:B------:R-:W-:Y:S01]  /*0a10*/  ISETP.NE.AND P0, PT, R14, R9, PT ;  /* 0x000000090e00720c */ /* 0x000fe20003f05270 */
[----:B---3--:R-:W-:-:S05]  /*0a20*/  IMAD.WIDE.U32 R16, R23, 0x4, R16 ;  /* 0x0000000417107825 */ /* 0x008fca00078e0010 */
[----:B------:R-:W-:Y:S04]  /*0a30*/  ST.E desc[UR10][R16.64+0x4], RZ ;  /* 0x000004ff10007985 */ /* 0x000fe8000c10190a */
[----:B------:R-:W2:Y:S02]  /*0a40*/  LDS.64 R18, [R5+0x8] ;  /* 0x0000080005127984 */ /* 0x000ea40000000a00 */
[----:B--2---:R-:W-:-:S05]  /*0a50*/  IMAD.WIDE.U32 R18, R23, 0x4, R18 ;  /* 0x0000000417127825 */ /* 0x004fca00078e0012 */
[----:B------:R-:W-:Y:S04]  /*0a60*/  ST.E desc[UR10][R18.64+0x8], RZ ;  /* 0x000008ff12007985 */ /* 0x000fe8000c10190a */
[----:B------:R-:W2:Y:S02]  /*0a70*/  LDS.64 R20, [R5+0x8] ;  /* 0x0000080005147984 */ /* 0x000ea40000000a00 */
[----:B--2---:R-:W-:-:S05]  /*0a80*/  IMAD.WIDE.U32 R20, R23, 0x4, R20 ;  /* 0x0000000417147825 */ /* 0x004fca00078e0014 */
[----:B------:R2:W-:Y:S01]  /*0a90*/  ST.E desc[UR10][R20.64+0xc], RZ ;  /* 0x00000cff14007985 */ /* 0x0005e2000c10190a */
[----:B------:R-:W-:Y:S05]  /*0aa0*/  @P0 BRA `(.L_x_8) ;  /* 0xfffffffc00bc0947 */ /* 0x000fea000383ffff */
.L_x_7:
[----:B------:R-:W-:Y:S05]  /*0ab0*/  BSYNC.RECONVERGENT B3 ;  /* 0x0000000000037941 */ /* 0x000fea0003800200 */
.L_x_6:
[----:B------:R-:W3:Y:S01]  /*0ac0*/  @!P1 LDS.64 R14, [R5+0x8] ;  /* 0x00000800050e9984 */ /* 0x000ee20000000a00 */
[----:B------:R-:W-:-:S05]  /*0ad0*/  @!P1 LOP3.LUT R17, R8, 0xffff, RZ, 0xc0, !PT ;  /* 0x0000ffff08119812 */ /* 0x000fca00078ec0ff */
[----:B---3--:R-:W-:-:S05]  /*0ae0*/  @!P1 IMAD.WIDE.U32 R14, R17, 0x4, R14 ;  /* 0x00000004110e9825 */ /* 0x008fca00078e000e */
[----:B------:R-:W-:Y:S04]  /*0af0*/  @!P1 ST.E desc[UR10][R14.64], RZ ;  /* 0x000000ff0e009985 */ /* 0x000fe8000c10190a */
[----:B------:R-:W3:Y:S02]  /*0b00*/  @!P1 LDS.64 R8, [R5+0x8] ;  /* 0x0000080005089984 */ /* 0x000ee40000000a00 */
[----:B---3--:R-:W-:-:S05]  /*0b10*/  @!P1 IMAD.WIDE.U32 R8, R17, 0x4, R8 ;  /* 0x0000000411089825 */ /* 0x008fca00078e0008 */
[----:B------:R3:W-:Y:S02]  /*0b20*/  @!P1 ST.E desc[UR10][R8.64+0x4], RZ ;  /* 0x000004ff08009985 */ /* 0x0007e4000c10190a */
.L_x_5:
[----:B------:R-:W-:Y:S05]  /*0b30*/  BSYNC.RECONVERGENT B2 ;  /* 0x0000000000027941 */ /* 0x000fea0003800200 */
.L_x_4:
[----:B---3--:R-:W-:Y:S01]  /*0b40*/  PRMT R8, R7, 0x8880, RZ ;  /* 0x0000888007087816 */ /* 0x008fe200000000ff */
[----:B------:R-:W-:Y:S03]  /*0b50*/  BSSY.RECONVERGENT B2, `(.L_x_9) ;  /* 0x0000094000027945 */ /* 0x000fe60003800200 */
[----:B------:R-:W-:-:S13]  /*0b60*/  ISETP.GE.AND P0, PT, R8, 0x1, PT ;  /* 0x000000010800780c */ /* 0x000fda0003f06270 */
[----:B------:R-:W-:Y:S05]  /*0b70*/  @!P0 BRA `(.L_x_10) ;  /* 0x0000000800448947 */ /* 0x000fea0003800000 */
[----:B------:R-:W-:Y:S02]  /*0b80*/  ISETP.GE.U32.AND P0, PT, R11, 0x4, PT ;  /* 0x000000040b00780c */ /* 0x000fe40003f06070 */
[C---:B------:R-:W-:Y:S02]  /*0b90*/  LOP3.LUT R8, R7.reuse, 0x3, RZ, 0xc0, !PT ;  /* 0x0000000307087812 */ /* 0x040fe400078ec0ff */
[----:B------:R-:W-:Y:S02]  /*0ba0*/  LOP3.LUT R9, R7, 0x7c, RZ, 0xc0, !PT ;  /* 0x0000007c07097812 */ /* 0x000fe400078ec0ff */
[----:B------:R-:W-:-:S07]  /*0bb0*/  PRMT R10, RZ, 0x7610, R10 ;  /* 0x00007610ff0a7816 */ /* 0x000fce000000000a */
.L_x_19:
[----:B---3--:R-:W3:Y:S01]  /*0bc0*/  LDS.64 R14, [R3+0x8] ;  /* 0x00000800030e7984 */ /* 0x008ee20000000a00 */
[----:B------:R-:W-:-:S05]  /*0bd0*/  LOP3.LUT R11, R10, 0xff, RZ, 0xc0, !PT ;  /* 0x000000ff0a0b7812 */ /* 0x000fca00078ec0ff */
[----:B---3--:R-:W-:-:S05]  /*0be0*/  IMAD.WIDE.U32 R14, R11, 0x4, R14 ;  /* 0x000000040b0e7825 */ /* 0x008fca00078e000e */
[----:B------:R-:W3:Y:S01]  /*0bf0*/  LD.E R22, desc[UR10][R14.64] ;  /* 0x0000000a0e167980 */ /* 0x000ee2000c101900 */
[----:B------:R-:W-:Y:S01]  /*0c00*/  BSSY.RECONVERGENT B3, `(.L_x_11) ;  /* 0x0000081000037945 */ /* 0x000fe20003800200 */
[----:B---3--:R-:W-:-:S13]  /*0c10*/  ISETP.NE.AND P1, PT, R22, RZ, PT ;  /* 0x000000ff1600720c */ /* 0x008fda0003f25270 */
[----:B------:R-:W-:Y:S05]  /*0c20*/  @!P1 BRA `(.L_x_12) ;  /* 0x0000000400f89947 */ /* 0x000fea0003800000 */
[----:B------:R-:W-:Y:S01]  /*0c30*/  BSSY.RECONVERGENT B4, `(.L_x_13) ;  /* 0x0000040000047945 */ /* 0x000fe20003800200 */
[----:B------:R-:W-:Y:S01]  /*0c40*/  PRMT R19, RZ, 0x7610, R19 ;  /* 0x00007610ff137816 */ /* 0x000fe20000000013 */
[----:B------:R-:W-:Y:S02]  /*0c50*/  IMAD.MOV.U32 R18, RZ, RZ, RZ ;  /* 0x000000ffff127224 */ /* 0x000fe400078e00ff */
[----:B------:R-:W-:Y:S05]  /*0c60*/  @!P0 BRA `(.L_x_14) ;  /* 0x0000000000f08947 */ /* 0x000fea0003800000 */
[----:B------:R-:W-:Y:S01]  /*0c70*/  BSSY.RECONVERGENT B5, `(.L_x_15) ;  /* 0x000003a000057945 */ /* 0x000fe20003800200 */
[----:B------:R-:W-:Y:S01]  /*0c80*/  PRMT R23, RZ, 0x7610, R23 ;  /* 0x00007610ff177816 */ /* 0x000fe20000000017 */
[----:B------:R-:W-:-:S07]  /*0c90*/  IMAD.MOV.U32 R18, RZ, RZ, RZ ;  /* 0x000000ffff127224 */ /* 0x000fce00078e00ff */
.L_x_16:
[----:B---3--:R-:W3:Y:S01]  /*0ca0*/  LDS.64 R16, [R3+0x8] ;  /* 0x0000080003107984 */ /* 0x008ee20000000a00 */
[C---:B------:R-:W-:Y:S01]  /*0cb0*/  IMAD.IADD R27, R23.reuse, 0x1, R10 ;  /* 0x00000001171b7824 */ /* 0x040fe200078e020a */
[----:B------:R-:W-:Y:S02]  /*0cc0*/  LOP3.LUT R25, R23, 0xff, RZ, 0xc0, !PT ;  /* 0x000000ff17197812 */ /* 0x000fe400078ec0ff */
[----:B------:R-:W4:Y:S02]  /*0cd0*/  LDS.64 R14, [R5+0x8] ;  /* 0x00000800050e7984 */ /* 0x000f240000000a00 */
[----:B------:R-:W-:Y:S01]  /*0ce0*/  LOP3.LUT R27, R27, 0xff, RZ, 0xc0, !PT ;  /* 0x000000ff1b1b7812 */ /* 0x000fe200078ec0ff */
[----:B---3--:R-:W-:-:S04]  /*0cf0*/  IMAD.WIDE.U32 R16, R25, 0x4, R16 ;  /* 0x0000000419107825 */ /* 0x008fc800078e0010 */
[----:B----4-:R-:W-:Y:S02]  /*0d00*/  IMAD.WIDE.U32 R14, R27, 0x4, R14 ;  /* 0x000000041b0e7825 */ /* 0x010fe400078e000e */
[----:B------:R-:W3:Y:S04]  /*0d10*/  LD.E R17, desc[UR10][R16.64] ;  /* 0x0000000a10117980 */ /* 0x000ee8000c101900 */
[----:B------:R-:W3:Y:S02]  /*0d20*/  LD.E R19, desc[UR10][R14.64] ;  /* 0x0000000a0e137980 */ /* 0x000ee4000c101900 */
[----:B---3--:R-:W-:-:S04]  /*0d30*/  IMAD R19, R22, R17, R19 ;  /* 0x0000001116137224 */ /* 0x008fc800078e0213 */
[----:B------:R-:W-:-:S05]  /*0d40*/  IMAD.IADD R19, R19, 0x1, R18 ;  /* 0x0000000113137824 */ /* 0x000fca00078e0212 */
[----:B------:R-:W-:-:S04]  /*0d50*/  ISETP.NE.AND P1, PT, R19, -0x1, PT ;  /* 0xffffffff1300780c */ /* 0x000fc80003f25270 */
[----:B------:R-:W-:-:S05]  /*0d60*/  SEL R29, R19, RZ, P1 ;  /* 0x000000ff131d7207 */ /* 0x000fca0000800000 */
[----:B------:R-:W-:Y:S04]  /*0d70*/  ST.E desc[UR10][R14.64], R29 ;  /* 0x0000001d0e007985 */ /* 0x000fe8000c10190a */
[----:B--2---:R-:W2:Y:S04]  /*0d80*/  LDS.64 R20, [R3+0x8] ;  /* 0x0000080003147984 */ /* 0x004ea80000000a00 */
[----:B------:R-:W3:Y:S01]  /*0d90*/  LDS.64 R18, [R5+0x8] ;  /* 0x0000080005127984 */ /* 0x000ee20000000a00 */
[----:B--2---:R-:W-:-:S04]  /*0da0*/  IMAD.WIDE.U32 R20, R25, 0x4, R20 ;  /* 0x0000000419147825 */ /* 0x004fc800078e0014 */
[----:B---3--:R-:W-:Y:S02]  /*0db0*/  IMAD.WIDE.U32 R18, R27, 0x4, R18 ;  /* 0x000000041b127825 */ /* 0x008fe400078e0012 */
[----:B------:R-:W2:Y:S04]  /*0dc0*/  LD.E R21, desc[UR10][R20.64+0x4] ;  /* 0x0000040a14157980 */ /* 0x000ea8000c101900 */
[----:B------:R-:W2:Y:S02]  /*0dd0*/  LD.E R16, desc[UR10][R18.64+0x4] ;  /* 0x0000040a12107980 */ /* 0x000ea4000c101900 */
[----:B--2---:R-:W-:-:S04]  /*0de0*/  IMAD R16, R22, R21, R16 ;  /* 0x0000001516107224 */ /* 0x004fc800078e0210 */
[----:B------:R-:W-:Y:S02]  /*0df0*/  VIADD R17, R16, 0x1 ;  /* 0x0000000110117836 */ /* 0x000fe40000000000 */
[----:B------:R-:W-:-:S05]  /*0e00*/  @P1 IMAD.MOV R17, RZ, RZ, R16 ;  /* 0x000000ffff111224 */ /* 0x000fca00078e0210 */
[----:B------:R-:W-:-:S04]  /*0e10*/  ISETP.NE.AND P1, PT, R17, -0x1, PT ;  /* 0xffffffff1100780c */ /* 0x000fc80003f25270 */
[----:B------:R-:W-:-:S05]  /*0e20*/  SEL R29, R17, RZ, P1 ;  /* 0x000000ff111d7207 */ /* 0x000fca0000800000 */
[----:B------:R-:W-:Y:S04]  /*0e30*/  ST.E desc[UR10][R18.64+0x4], R29 ;  /* 0x0000041d12007985 */ /* 0x000fe8000c10190a */
[----:B------:R-:W2:Y:S04]  /*0e40*/  LDS.64 R16, [R3+0x8] ;  /* 0x0000080003107984 */ /* 0x000ea80000000a00 */
        /* <DEDUP_REMOVED lines=16> */
[----:B------:R-:W2:Y:S01]  /*0f50*/  LD.E R16, desc[UR10][R20.64+0xc] ;  /* 0x00000c0a14107980 */ /* 0x000ea2000c101900 */
[----:B------:R-:W-:-:S05]  /*0f60*/  VIADD R23, R23, 0x4 ;  /* 0x0000000417177836 */ /* 0x000fca0000000000 */
[----:B------:R-:W-:-:S04]  /*0f70*/  LOP3.LUT R14, R23, 0xff, RZ, 0xc0, !PT ;  /* 0x000000ff170e7812 */ /* 0x000fc800078ec0ff */
[----:B------:R-:W-:Y:S01]  /*0f80*/  ISETP.NE.AND P2, PT, R14, R9, PT ;  /* 0x000000090e00720c */ /* 0x000fe20003f45270 */
[----:B--2---:R-:W-:-:S04]  /*0f90*/  IMAD R16, R22, R19, R16 ;  /* 0x0000001316107224 */ /* 0x004fc800078e0210 */
[----:B------:R-:W-:Y:S02]  /*0fa0*/  VIADD R17, R16, 0x1 ;  /* 0x0000000110117836 */ /* 0x000fe40000000000 */
[----:B------:R-:W-:-:S05]  /*0fb0*/  @P1 IMAD.MOV R17, RZ, RZ, R16 ;  /* 0x000000ffff111224 */ /* 0x000fca00078e0210 */
[----:B------:R-:W-:-:S04]  /*0fc0*/  ISETP.NE.AND P1, PT, R17, -0x1, PT ;  /* 0xffffffff1100780c */ /* 0x000fc80003f25270 */
[----:B------:R-:W-:Y:S02]  /*0fd0*/  SEL R17, R17, RZ, P1 ;  /* 0x000000ff11117207 */ /* 0x000fe40000800000 */
[----:B------:R-:W-:-:S03]  /*0fe0*/  SEL R18, RZ, 0x1, P1 ;  /* 0x00000001ff127807 */ /* 0x000fc60000800000 */
[----:B------:R3:W-:Y:S01]  /*0ff0*/  ST.E desc[UR10][R20.64+0xc], R17 ;  /* 0x00000c1114007985 */ /* 0x0007e2000c10190a */
[----:B------:R-:W-:Y:S05]  /*1000*/  @P2 BRA `(.L_x_16) ;  /* 0xfffffffc00242947 */ /* 0x000fea000383ffff */
[----:B------:R-:W-:Y:S05]  /*1010*/  BSYNC.RECONVERGENT B5 ;  /* 0x0000000000057941 */ /* 0x000fea0003800200 */
.L_x_15:
[----:B------:R-:W-:-:S07]  /*1020*/  PRMT R19, R9, 0x7610, R19 ;  /* 0x0000761009137816 */ /* 0x000fce0000000013 */
.L_x_14:
[----:B------:R-:W-:Y:S05]  /*1030*/  BSYNC.RECONVERGENT B4 ;  /* 0x0000000000047941 */ /* 0x000fea0003800200 */
.L_x_13:
[----:B--23--:R2:W3:Y:S01]  /*1040*/  LDS.64 R20, [R5+0x8] ;  /* 0x0000080005147984 */ /* 0x00c4e20000000a00 */
[----:B------:R-:W-:Y:S01]  /*1050*/  ISETP.NE.AND P1, PT, R8, RZ, PT ;  /* 0x000000ff0800720c */ /* 0x000fe20003f25270 */
[----:B------:R-:W-:-:S12]  /*1060*/  BSSY.RECONVERGENT B4, `(.L_x_17) ;  /* 0x0000036000047945 */ /* 0x000fd80003800200 */
[----:B--2---:R-:W-:Y:S05]  /*1070*/  @!P1 BRA `(.L_x_18) ;  /* 0x0000000000d09947 */ /* 0x004fea0003800000 */
[----:B------:R-:W2:Y:S01]  /*1080*/  LDS.64 R16, [R3+0x8] ;  /* 0x0000080003107984 */ /* 0x000ea20000000a00 */
[C---:B------:R-:W-:Y:S01]  /*1090*/  IMAD.IADD R14, R19.reuse, 0x1, R10 ;  /* 0x00000001130e7824 */ /* 0x040fe200078e020a */
[----:B------:R-:W-:-:S04]  /*10a0*/  LOP3.LUT R19, R19, 0xffff, RZ, 0xc0, !PT ;  /* 0x0000ffff13137812 */ /* 0x000fc800078ec0ff */
[----:B------:R-:W-:-:S05]  /*10b0*/  LOP3.LUT R15, R14, 0xff, RZ, 0xc0, !PT ;  /* 0x000000ff0e0f7812 */ /* 0x000fca00078ec0ff */
[----:B---3--:R-:W-:-:S05]  /*10c0*/  IMAD.WIDE.U32 R14, R15, 0x4, R20 ;  /* 0x000000040f0e7825 */ /* 0x008fca00078e0014 */
[----:B------:R-:W3:Y:S01]  /*10d0*/  LD.E R20, desc[UR10][R14.64] ;  /* 0x0000000a0e147980 */ /* 0x000ee2000c101900 */
[----:B--2---:R-:W-:-:S06]  /*10e0*/  IMAD.WIDE.U32 R16, R19, 0x4, R16 ;  /* 0x0000000413107825 */ /* 0x004fcc00078e0010 */
[----:B------:R-:W3:Y:S01]  /*10f0*/  LD.E R17, desc[UR10][R16.64] ;  /* 0x0000000a10117980 */ /* 0x000ee2000c101900 */
[----:B------:R-:W-:Y:S01]  /*1100*/  ISETP.NE.AND P2, PT, R8, 0x1, PT ;  /* 0x000000010800780c */ /* 0x000fe20003f45270 */
[----:B---3--:R-:W-:-:S04]  /*1110*/  IMAD R21, R22, R17, R20 ;  /* 0x0000001116157224 */ /* 0x008fc800078e0214 */
[----:B------:R-:W-:-:S05]  /*1120*/  IMAD.IADD R21, R21, 0x1, R18 ;  /* 0x0000000115157824 */ /* 0x000fca00078e0212 */
[----:B------:R-:W-:-:S04]  /*1130*/  ISETP.NE.AND P1, PT, R21, -0x1, PT ;  /* 0xffffffff1500780c */ /* 0x000fc80003f25270 */
[----:B------:R-:W-:-:S05]  /*1140*/  SEL R23, R21, RZ, P1 ;  /* 0x000000ff15177207 */ /* 0x000fca0000800000 */
[----:B------:R2:W-:Y:S04]  /*1150*/  ST.E desc[UR10][R14.64], R23 ;  /* 0x000000170e007985 */ /* 0x0005e8000c10190a */
[----:B------:R2:W4:Y:S01]  /*1160*/  LDS.64 R20, [R5+0x8] ;  /* 0x0000080005147984 */ /* 0x0005220000000a00 */
[----:B------:R-:W-:Y:S05]  /*1170*/  @!P2 BRA `(.L_x_18) ;  /* 0x000000000090a947 */ /* 0x000fea0003800000 */
[----:B--2---:R-:W2:Y:S01]  /*1180*/  LDS.64 R14, [R3+0x8] ;  /* 0x00000800030e7984 */ /* 0x004ea20000000a00 */
[C---:B------:R-:W-:Y:S01]  /*1190*/  IADD3 R16, P2, PT, R19.reuse, R11, RZ ;  /* 0x0000000b13107210 */ /* 0x040fe20007f5e0ff */
[----:B------:R-:W-:Y:S01]  /*11a0*/  IMAD.SHL.U32 R23, R19, 0x4, RZ ;  /* 0x0000000413177824 */ /* 0x000fe200078e00ff */
[----:B------:R-:W-:-:S03]  /*11b0*/  SHF.R.U32.HI R11, RZ, 0x1e, R19 ;  /* 0x0000001eff0b7819 */ /* 0x000fc60000011613 */
[----:B------:R-:W-:Y:S02]  /*11c0*/  IMAD.X R17, RZ, RZ, RZ, P2 ;  /* 0x000000ffff117224 */ /* 0x000fe400010e06ff */
[----:B------:R-:W-:-:S03]  /*11d0*/  IMAD.SHL.U32 R25, R16, 0x4, RZ ;  /* 0x0000000410197824 */ /* 0x000fc600078e00ff */
[----:B------:R-:W-:Y:S02]  /*11e0*/  SHF.L.U64.HI R19, R16, 0x2, R17 ;  /* 0x0000000210137819 */ /* 0x000fe40000010211 */
[----:B----4-:R-:W-:-:S05]  /*11f0*/  IADD3 R16, P3, PT, R20, R25, RZ ;  /* 0x0000001914107210 */ /* 0x010fca0007f7e0ff */
[----:B------:R-:W-:-:S05]  /*1200*/  IMAD.X R17, R21, 0x1, R19, P3 ;  /* 0x0000000115117824 */ /* 0x000fca00018e0613 */
[----:B------:R-:W3:Y:S01]  /*1210*/  LD.E R18, desc[UR10][R16.64+0x4] ;  /* 0x0000040a10127980 */ /* 0x000ee2000c101900 */
[----:B--2---:R-:W-:-:S05]  /*1220*/  IADD3 R14, P2, PT, R14, R23, RZ ;  /* 0x000000170e0e7210 */ /* 0x004fca0007f5e0ff */
[----:B------:R-:W-:-:S06]  /*1230*/  IMAD.X R15, R15, 0x1, R11, P2 ;  /* 0x000000010f0f7824 */ /* 0x000fcc00010e060b */
[----:B------:R-:W3:Y:S02]  /*1240*/  LD.E R15, desc[UR10][R14.64+0x4] ;  /* 0x0000040a0e0f7980 */ /* 0x000ee4000c101900 */
[----:B---3--:R-:W-:-:S04]  /*1250*/  IMAD R18, R22, R15, R18 ;  /* 0x0000000f16127224 */ /* 0x008fc800078e0212 */
[----:B------:R-:W-:Y:S02]  /*1260*/  VIADD R20, R18, 0x1 ;  /* 0x0000000112147836 */ /* 0x000fe40000000000 */
[----:B------:R-:W-:-:S05]  /*1270*/  @P1 IMAD.MOV R20, RZ, RZ, R18 ;  /* 0x000000ffff141224 */ /* 0x000fca00078e0212 */
[----:B------:R-:W-:-:S04]  /*1280*/  ISETP.NE.AND P2, PT, R20, -0x1, PT ;  /* 0xffffffff1400780c */ /* 0x000fc80003f45270 */
[----:B------:R-:W-:-:S05]  /*1290*/  SEL R27, R20, RZ, P2 ;  /* 0x000000ff141b7207 */ /* 0x000fca0001000000 */
[----:B------:R2:W-:Y:S04]  /*12a0*/  ST.E desc[UR10][R16.64+0x4], R27 ;  /* 0x0000041b10007985 */ /* 0x0005e8000c10190a */
[----:B------:R2:W3:Y:S01]  /*12b0*/  LDS.64 R20, [R5+0x8] ;  /* 0x0000080005147984 */ /* 0x0004e20000000a00 */
[----:B------:R-:W-:-:S13]  /*12c0*/  ISETP.NE.AND P1, PT, R8, 0x2, PT ;  /* 0x000000020800780c */ /* 0x000fda0003f25270 */
[----:B--2---:R-:W-:Y:S05]  /*12d0*/  @!P1 BRA `(.L_x_18) ;  /* 0x0000000000389947 */ /* 0x004fea0003800000 */
[----:B------:R-:W2:Y:S01]  /*12e0*/  LDS.64 R14, [R3+0x8] ;  /* 0x00000800030e7984 */ /* 0x000ea20000000a00 */
[----:B---3--:R-:W-:-:S05]  /*12f0*/  IADD3 R16, P3, PT, R20, R25, RZ ;  /* 0x0000001914107210 */ /* 0x008fca0007f7e0ff */
[----:B------:R-:W-:Y:S01]  /*1300*/  IMAD.X R17, R21, 0x1, R19, P3 ;  /* 0x0000000115117824 */ /* 0x000fe200018e0613 */
[----:B--2---:R-:W-:-:S05]  /*1310*/  IADD3 R14, P1, PT, R14, R23, RZ ;  /* 0x000000170e0e7210 */ /* 0x004fca0007f3e0ff */
[----:B------:R-:W-:Y:S02]  /*1320*/  IMAD.X R15, R15, 0x1, R11, P1 ;  /* 0x000000010f0f7824 */ /* 0x000fe400008e060b */
[----:B------:R-:W2:Y:S04]  /*1330*/  LD.E R11, desc[UR10][R16.64+0x8] ;  /* 0x0000080a100b7980 */ /* 0x000ea8000c101900 */
[----:B------:R-:W2:Y:S02]  /*1340*/  LD.E R15, desc[UR10][R14.64+0x8] ;  /* 0x0000080a0e0f7980 */ /* 0x000ea4000c101900 */
[----:B--2---:R-:W-:-:S04]  /*1350*/  IMAD R11, R22, R15, R11 ;  /* 0x0000000f160b7224 */ /* 0x004fc800078e020b */
[----:B------:R-:W-:Y:S02]  /*1360*/  VIADD R18, R11, 0x1 ;  /* 0x000000010b127836 */ /* 0x000fe40000000000 */
[----:B------:R-:W-:-:S05]  /*1370*/  @P2 IMAD.MOV R18, RZ, RZ, R11 ;  /* 0x000000ffff122224 */ /* 0x000fca00078e020b */
[----:B------:R-:W-:-:S04]  /*1380*/  ISETP.NE.AND P1, PT, R18, -0x1, PT ;  /* 0xffffffff1200780c */ /* 0x000fc80003f25270 */
[----:B------:R-:W-:-:S05]  /*1390*/  SEL R11, R18, RZ, P1 ;  /* 0x000000ff120b7207 */ /* 0x000fca0000800000 */
[----:B------:R2:W-:Y:S04]  /*13a0*/  ST.E desc[UR10][R16.64+0x8], R11 ;  /* 0x0000080b10007985 */ /* 0x0005e8000c10190a */
[----:B------:R2:W3:Y:S02]  /*13b0*/  LDS.64 R20, [R5+0x8] ;  /* 0x0000080005147984 */ /* 0x0004e40000000a00 */
.L_x_18:
[----:B------:R-:W-:Y:S05]  /*13c0*/  BSYNC.RECONVERGENT B4 ;  /* 0x0000000000047941 */ /* 0x000fea0003800200 */
.L_x_17:
[----:B--2---:R-:W-:-:S05]  /*13d0*/  IMAD.IADD R11, R10, 0x1, R7 ;  /* 0x000000010a0b7824 */ /* 0x004fca00078e0207 */
[----:B------:R-:W-:-:S05]  /*13e0*/  LOP3.LUT R11, R11, 0xff, RZ, 0xc0, !PT ;  /* 0x000000ff0b0b7812 */ /* 0x000fca00078ec0ff */
[----:B---34-:R-:W-:-:S05]  /*13f0*/  IMAD.WIDE.U32 R20, R11, 0x4, R20 ;  /* 0x000000040b147825 */ /* 0x018fca00078e0014 */
[----:B------:R3:W-:Y:S02]  /*1400*/  ST.E desc[UR10][R20.64], RZ ;  /* 0x000000ff14007985 */ /* 0x0007e4000c10190a */
.L_x_12:
[----:B------:R-:W-:Y:S05]  /*1410*/  BSYNC.RECONVERGENT B3 ;  /* 0x0000000000037941 */ /* 0x000fea0003800200 */
.L_x_11:
[----:B------:R-:W-:Y:S01]  /*1420*/  VIADD R10, R10, 0x1 ;  /* 0x000000010a0a7836 */ /* 0x000fe20000000000 */
[----:B------:R-:W-:-:S04]  /*1430*/  PRMT R14, R7, 0x8880, RZ ;  /* 0x00008880070e7816 */ /* 0x000fc800000000ff */
[C---:B------:R-:W-:Y:S02]  /*1440*/  PRMT R11, R10.reuse, 0x8880, RZ ;  /* 0x000088800a0b7816 */ /* 0x040fe400000000ff */
[----:B------:R-:W-:Y:S02]  /*1450*/  PRMT R10, R10, 0x8880, RZ ;  /* 0x000088800a0a7816 */ /* 0x000fe400000000ff */
[----:B------:R-:W-:Y:S02]  /*1460*/  ISETP.GE.AND P1, PT, R11, R14, PT ;  /* 0x0000000e0b00720c */ /* 0x000fe40003f26270 */
[----:B------:R-:W-:-:S11]  /*1470*/  PRMT R10, R10, 0x7710, RZ ;  /* 0x000077100a0a7816 */ /* 0x000fd600000000ff */
[----:B------:R-:W-:Y:S05]  /*1480*/  @!P1 BRA `(.L_x_19) ;  /* 0xfffffff400cc9947 */ /* 0x000fea000383ffff */
.L_x_10:
[----:B------:R-:W-:Y:S05]  /*1490*/  BSYNC.RECONVERGENT B2 ;  /* 0x0000000000027941 */ /* 0x000fea0003800200 */
.L_x_9:
[----:B------:R-:W4:Y:S04]  /*14a0*/  LDS.U8 R14, [R5] ;  /* 0x00000000050e7984 */ /* 0x000f280000000000 */
[----:B------:R-:W5:Y:S01]  /*14b0*/  LDS.64 R8, [R5+0x8] ;  /* 0x0000080005087984 */ /* 0x000f620000000a00 */
[----:B----4-:R-:W-:-:S05]  /*14c0*/  PRMT R7, R14, 0x8880, RZ ;  /* 0x000088800e077816 */ /* 0x010fca00000000ff */
[----:B-----5:R-:W-:-:S06]  /*14d0*/  IMAD.WIDE R8, R7, 0x4, R8 ;  /* 0x0000000407087825 */ /* 0x020fcc00078e0208 */
[----:B------:R-:W4:Y:S02]  /*14e0*/  LD.E R8, desc[UR10][R8.64+-0x4] ;  /* 0xfffffc0a08087980 */ /* 0x000f24000c101900 */
[----:B----4-:R-:W-:-:S13]  /*14f0*/  ISETP.NE.AND P0, PT, R8, RZ, PT ;  /* 0x000000ff0800720c */ /* 0x010fda0003f05270 */
[----:B------:R-:W-:-:S05]  /*1500*/  @!P0 VIADD R10, R14, 0xffffffff ;  /* 0xffffffff0e0a8836 */ /* 0x000fca0000000000 */
[----:B------:R4:W-:Y:S01]  /*1510*/  @!P0 STS.U8 [R5], R10 ;  /* 0x0000000a05008388 */ /* 0x0009e20000000000 */
[----:B------:R-:W-:-:S07]  /*1520*/  @!P0 PRMT R14, R10, 0x7610, R14 ;  /* 0x000076100a0e8816 */ /* 0x000fce000000000e */
.L_x_3:
[----:B------:R-:W-:Y:S05]  /*1530*/  BSYNC.RECONVERGENT B1 ;  /* 0x0000000000017941 */ /* 0x000fea0003800200 */
.L_x_2:
[----:B------:R0:W-:Y:S01]  /*1540*/  STS.U8 [R3], R14 ;  /* 0x0000000e03007388 */ /* 0x0001e20000000000 */
[C---:B------:R-:W-:Y:S01]  /*1550*/  PRMT R7, R14.reuse, 0x8880, RZ ;  /* 0x000088800e077816 */ /* 0x040fe200000000ff */
[----:B------:R-:W-:Y:S03]  /*1560*/  BSSY.RECONVERGENT B1, `(.L_x_20) ;  /* 0x0000018000017945 */ /* 0x000fe60003800200 */
[----:B------:R-:W-:Y:S02]  /*1570*/  ISETP.GE.AND P0, PT, R7, 0x1, PT ;  /* 0x000000010700780c */ /* 0x000fe40003f06270 */
[----:B------:R-:W-:-:S11]  /*1580*/  PRMT R7, R14, 0x7610, R7 ;  /* 0x000076100e077816 */ /* 0x000fd60000000007 */
[----:B0-----:R-:W-:Y:S05]  /*1590*/  @!P0 BRA `(.L_x_21) ;  /* 0x0000000000508947 */ /* 0x001fea0003800000 */
[----:B------:R-:W-:Y:S01]  /*15a0*/  BSSY.RECONVERGENT B2, `(.L_x_22) ;  /* 0x0000010000027945 */ /* 0x000fe20003800200 */
[----:B------:R-:W-:-:S07]  /*15b0*/  PRMT R7, RZ, 0x7610, R7 ;  /* 0x00007610ff077816 */ /* 0x000fce0000000007 */
.L_x_23:
[----:B------:R-:W0:Y:S01]  /*15c0*/  LDS.64 R8, [R5+0x8] ;  /* 0x0000080005087984 */ /* 0x000e220000000a00 */
[----:B------:R-:W-:-:S03]  /*15d0*/  LOP3.LUT R15, R7, 0xff, RZ, 0xc0, !PT ;  /* 0x000000ff070f7812 */ /* 0x000fc600078ec0ff */
[----:B----4-:R-:W4:Y:S02]  /*15e0*/  LDS.64 R10, [R3+0x8] ;  /* 0x00000800030a7984 */ /* 0x010f240000000a00 */
[----:B0-----:R-:W-:-:S06]  /*15f0*/  IMAD.WIDE.U32 R8, R15, 0x4, R8 ;  /* 0x000000040f087825 */ /* 0x001fcc00078e0008 */
[----:B------:R-:W5:Y:S01]  /*1600*/  LD.E R9, desc[UR10][R8.64] ;  /* 0x0000000a08097980 */ /* 0x000f62000c101900 */
[----:B----4-:R-:W-:-:S04]  /*1610*/  IMAD.WIDE.U32 R10, R15, 0x4, R10 ;  /* 0x000000040f0a7825 */ /* 0x010fc800078e000a */
[----:B------:R-:W-:-:S05]  /*1620*/  VIADD R7, R7, 0x1 ;  /* 0x0000000107077836 */ /* 0x000fca0000000000 */
[C---:B------:R-:W-:Y:S02]  /*1630*/  PRMT R15, R7.reuse, 0x8880, RZ ;  /* 0x00008880070f7816 */ /* 0x040fe400000000ff */
[----:B------:R-:W-:-:S04]  /*1640*/  PRMT R7, R7, 0x8880, RZ ;  /* 0x0000888007077816 */ /* 0x000fc800000000ff */
[----:B------:R-:W-:Y:S01]  /*1650*/  PRMT R7, R7, 0x7710, RZ ;  /* 0x0000771007077816 */ /* 0x000fe200000000ff */
[----:B-----5:R-:W-:Y:S04]  /*1660*/  ST.E desc[UR10][R10.64], R9 ;  /* 0x000000090a007985 */ /* 0x020fe8000c10190a */
[----:B------:R-:W0:Y:S02]  /*1670*/  LDS.S8 R14, [R3] ;  /* 0x00000000030e7984 */ /* 0x000e240000000200 */
[----:B0-----:R-:W-:-:S13]  /*1680*/  ISETP.GE.AND P0, PT, R15, R14, PT ;  /* 0x0000000e0f00720c */ /* 0x001fda0003f06270 */
[----:B------:R-:W-:Y:S05]  /*1690*/  @!P0 BRA `(.L_x_23) ;  /* 0xfffffffc00c88947 */ /* 0x000fea000383ffff */
[----:B------:R-:W-:Y:S05]  /*16a0*/  BSYNC.RECONVERGENT B2 ;  /* 0x0000000000027941 */ /* 0x000fea0003800200 */
.L_x_22:
[----:B-1----:R-:W0:Y:S01]  /*16b0*/  LDS.U8 R5, [R5] ;  /* 0x0000000005057984 */ /* 0x002e220000000000 */
[----:B------:R-:W-:Y:S02]  /*16c0*/  PRMT R7, R14, 0x7610, R7 ;  /* 0x000076100e077816 */ /* 0x000fe40000000007 */
[----:B0-----:R-:W-:-:S07]  /*16d0*/  PRMT R14, R5, 0x7610, R14 ;  /* 0x00007610050e7816 */ /* 0x001fce000000000e */
.L_x_21:
[----:B------:R-:W-:Y:S05]  /*16e0*/  BSYNC.RECONVERGENT B1 ;  /* 0x0000000000017941 */ /* 0x000fea0003800200 */
.L_x_20:
[----:B-1--4-:R-:W-:Y:S01]  /*16f0*/  PRMT R5, R14, 0x8880, RZ ;  /* 0x000088800e057816 */ /* 0x012fe200000000ff */
[----:B------:R-:W-:Y:S03]  /*1700*/  BSSY.RECONVERGENT B1, `(.L_x_24) ;  /* 0x00000d6000017945 */ /* 0x000fe60003800200 */
[----:B------:R-:W-:-:S13]  /*1710*/  ISETP.GE.AND P0, PT, R5, 0x4, PT ;  /* 0x000000040500780c */ /* 0x000fda0003f06270 */
[----:B------:R-:W-:Y:S05]  /*1720*/  @!P0 BRA `(.L_x_25) ;  /* 0x0000000c004c8947 */ /* 0x000fea0003800000 */
[----:B------:R-:W0:Y:S01]  /*1730*/  LDS.64 R8, [R3+0x8] ;  /* 0x0000080003087984 */ /* 0x000e220000000a00 */
[----:B------:R-:W-:Y:S01]  /*1740*/  LOP3.LUT R7, R7, 0xffff, RZ, 0xc0, !PT ;  /* 0x0000ffff07077812 */ /* 0x000fe200078ec0ff */
[----:B------:R-:W-:Y:S03]  /*1750*/  BSSY.RECONVERGENT B2, `(.L_x_26) ;  /* 0x00000c1000027945 */ /* 0x000fe60003800200 */
[----:B------:R-:W-:-:S05]  /*1760*/  PRMT R5, R7, 0x8880, RZ ;  /* 0x0000888007057816 */ /* 0x000fca00000000ff */
[----:B0-----:R-:W-:-:S05]  /*1770*/  IMAD.WIDE R8, R5, 0x4, R8 ;  /* 0x0000000405087825 */ /* 0x001fca00078e0208 */
[----:B------:R-:W-:Y:S04]  /*1780*/  ST.E desc[UR10][R8.64], RZ ;  /* 0x000000ff08007985 */ /* 0x000fe8000c10190a */
[----:B------:R-:W0:Y:S02]  /*1790*/  LDS.U8 R5, [R3] ;  /* 0x0000000003057984 */ /* 0x000e240000000000 */
[----:B0-----:R-:W-:Y:S02]  /*17a0*/  VIADD R10, R5, 0x1 ;  /* 0x00000001050a7836 */ /* 0x001fe40000000000 */
[----:B------:R-:W-:-:S03]  /*17b0*/  VIADD R5, R14, 0xfffffffd ;  /* 0xfffffffd0e057836 */ /* 0x000fc60000000000 */
[----:B------:R0:W-:Y:S04]  /*17c0*/  STS.U8 [R3], R10 ;  /* 0x0000000a03007388 */ /* 0x0001e80000000000 */
.L_x_36:
[C---:B------:R-:W-:Y:S01]  /*17d0*/  VIADD R8, R5.reuse, 0xffffffff ;  /* 0xffffffff05087836 */ /* 0x040fe20000000000 */
[C---:B------:R-:W-:Y:S01]  /*17e0*/  LOP3.LUT R7, R5.reuse, 0xff, RZ, 0xc0, !PT ;  /* 0x000000ff05077812 */ /* 0x040fe200078ec0ff */
[----:B------:R-:W-:Y:S01]  /*17f0*/  IMAD.MOV.U32 R24, RZ, RZ, 0x20 ;  /* 0x00000020ff187424 */ /* 0x000fe200078e00ff */
[----:B------:R-:W-:Y:S02]  /*1800*/  PRMT R15, R5, 0x7610, R15 ;  /* 0x00007610050f7816 */ /* 0x000fe4000000000f */
[C---:B------:R-:W-:Y:S01]  /*1810*/  LOP3.LUT R25, R8.reuse, 0xff, RZ, 0xc0, !PT ;  /* 0x000000ff08197812 */ /* 0x040fe200078ec0ff */
[----:B------:R-:W-:Y:S01]  /*1820*/  IMAD.WIDE.U32 R16, R7, 0x4, R12 ;  /* 0x0000000407107825 */ /* 0x000fe200078e000c */
[----:B0-----:R-:W-:-:S07]  /*1830*/  PRMT R5, R8, 0x7610, R5 ;  /* 0x0000761008057816 */ /* 0x001fce0000000005 */
.L_x_35:
[----:B------:R1:W4:Y:S01]  /*1840*/  LDS.64 R18, [R3+0x8] ;  /* 0x0000080003127984 */ /* 0x0003220000000a00 */
[----:B------:R-:W-:Y:S02]  /*1850*/  VIADD R26, R24, 0xffffffff ;  /* 0xffffffff181a7836 */ /* 0x000fe40000000000 */
[----:B------:R-:W-:Y:S02]  /*1860*/  IMAD.MOV.U32 R27, RZ, RZ, R24 ;  /* 0x000000ffff1b7224 */ /* 0x000fe400078e0018 */
[----:B------:R-:W-:Y:S01]  /*1870*/  IMAD.MOV.U32 R24, RZ, RZ, R26 ;  /* 0x000000ffff187224 */ /* 0x000fe200078e001a */
[----:B------:R-:W-:Y:S02]  /*1880*/  ISETP.NE.AND P0, PT, R26, RZ, PT ;  /* 0x000000ff1a00720c */ /* 0x000fe40003f05270 */
[----:B------:R-:W-:-:S11]  /*1890*/  ISETP.GT.U32.AND P1, PT, R27, 0x1, PT ;  /* 0x000000011b00780c */ /* 0x000fd60003f24070 */
[----:B01----:R-:W-:Y:S05]  /*18a0*/  @!P0 BRA `(.L_x_27) ;  /* 0x0000000400248947 */ /* 0x003fea0003800000 */
[C---:B------:R-:W-:Y:S01]  /*18b0*/  IMAD.SHL.U32 R29, R25.reuse, 0x4, RZ ;  /* 0x00000004191d7824 */ /* 0x040fe200078e00ff */
[----:B--23--:R-:W-:-:S04]  /*18c0*/  SHF.L.U64.HI R21, R25, 0x2, RZ ;  /* 0x0000000219157819 */ /* 0x00cfc800000102ff */
[----:B----4-:R-:W-:-:S05]  /*18d0*/  IADD3 R22, P0, PT, R18, R29, RZ ;  /* 0x0000001d12167210 */ /* 0x010fca0007f1e0ff */
[----:B------:R-:W-:-:S05]  /*18e0*/  IMAD.X R23, R19, 0x1, R21, P0 ;  /* 0x0000000113177824 */ /* 0x000fca00000e0615 */
[----:B------:R-:W2:Y:S01]  /*18f0*/  LD.E R22, desc[UR10][R22.64] ;  /* 0x0000000a16167980 */ /* 0x000ea2000c101900 */
[----:B------:R-:W1:Y:S01]  /*1900*/  S2UR UR5, SR_CgaCtaId ;  /* 0x00000000000579c3 */ /* 0x000e620000008800 */
[----:B------:R-:W-:Y:S01]  /*1910*/  UMOV UR4, 0x400 ;  /* 0x0000040000047882 */ /* 0x000fe20000000000 */
[----:B------:R-:W-:-:S05]  /*1920*/  IADD3 R20, P0, PT, R12, R29, RZ ;  /* 0x0000001d0c147210 */ /* 0x000fca0007f1e0ff */
[----:B------:R-:W-:Y:S01]  /*1930*/  IMAD.X R21, R13, 0x1, R21, P0 ;  /* 0x000000010d157824 */ /* 0x000fe200000e0615 */
[----:B-1----:R-:W-:-:S09]  /*1940*/  ULEA UR4, UR5, UR4, 0x18 ;  /* 0x0000000405047291 */ /* 0x002fd2000f8ec0ff */
[----:B0-----:R-:W0:Y:S02]  /*1950*/  LDS.128 R8, [UR4+0x2800] ;  /* 0x00280004ff087984 */ /* 0x001e240008000c00 */
[----:B0-----:R-:W-:-:S05]  /*1960*/  SHF.L.U32 R29, R8, R26, RZ ;  /* 0x0000001a081d7219 */ /* 0x001fca00000006ff */
[C---:B--2---:R-:W-:Y:S01]  /*1970*/  IMAD.IADD R28, R22.reuse, 0x1, -R29 ;  /* 0x00000001161c7824 */ /* 0x044fe200078e0a1d */
[----:B------:R-:W-:Y:S02]  /*1980*/  ISETP.GE.U32.AND P2, PT, R22, R29, PT ;  /* 0x0000001d1600720c */ /* 0x000fe40003f46070 */
[C---:B------:R-:W-:Y:S02]  /*1990*/  LEA R22, P0, R7.reuse, R18, 0x2 ;  /* 0x0000001207167211 */ /* 0x040fe400078010ff */
[----:B------:R0:W-:Y:S02]  /*19a0*/  STG.E desc[UR10][R20.64], R28 ;  /* 0x0000001c14007986 */ /* 0x0001e4000c10190a */
[----:B------:R-:W-:-:S05]  /*19b0*/  LEA.HI.X R23, R7, R19, RZ, 0x2, P0 ;  /* 0x0000001307177211 */ /* 0x000fca00000f14ff */
[----:B0-----:R-:W2:Y:S01]  /*19c0*/  LD.E R28, desc[UR10][R22.64] ;  /* 0x0000000a161c7980 */ /* 0x001ea2000c101900 */
[----:B------:R-:W-:Y:S02]  /*19d0*/  IADD3 R27, PT, PT, -R27, 0x21, RZ ;  /* 0x000000211b1b7810 */ /* 0x000fe40007ffe1ff */
[-C--:B------:R-:W-:Y:S02]  /*19e0*/  SHF.L.U32 R21, R11, R26.reuse, RZ ;  /* 0x0000001a0b157219 */ /* 0x080fe400000006ff */
[-C--:B------:R-:W-:Y:S02]  /*19f0*/  SHF.R.U32.HI R29, RZ, R27.reuse, R8 ;  /* 0x0000001bff1d7219 */ /* 0x080fe40000011608 */
[----:B------:R-:W-:Y:S02]  /*1a00*/  SHF.L.U32 R8, R9, R26, RZ ;  /* 0x0000001a09087219 */ /* 0x000fe400000006ff */
[----:B------:R-:W-:Y:S02]  /*1a10*/  SHF.R.U32.HI R9, RZ, R27, R9 ;  /* 0x0000001bff097219 */ /* 0x000fe40000011609 */
[----:B------:R-:W-:-:S02]  /*1a20*/  LOP3.LUT R29, R8, R29, RZ, 0xfc, !PT ;  /* 0x0000001d081d7212 */ /* 0x000fc400078efcff */
[----:B------:R-:W-:Y:S02]  /*1a30*/  SHF.L.U32 R8, R10, R26, RZ ;  /* 0x0000001a0a087219 */ /* 0x000fe400000006ff */
[----:B------:R-:W-:Y:S02]  /*1a40*/  SHF.R.U32.HI R10, RZ, R27, R10 ;  /* 0x0000001bff0a7219 */ /* 0x000fe4000001160a */
[----:B------:R-:W-:Y:S02]  /*1a50*/  LOP3.LUT R8, R8, R9, RZ, 0xfc, !PT ;  /* 0x0000000908087212 */ /* 0x000fe400078efcff */
[----:B------:R-:W-:Y:S01]  /*1a60*/  SHF.R.U32.HI R11, RZ, R27, R11 ;  /* 0x0000001bff0b7219 */ /* 0x000fe2000001160b */
[C---:B--2---:R-:W-:Y:S01]  /*1a70*/  IMAD.IADD R9, R28.reuse, 0x1, -R29 ;  /* 0x000000011c097824 */ /* 0x044fe200078e0a1d */
[----:B------:R-:W-:-:S03]  /*1a80*/  ISETP.GE.U32.AND P3, PT, R28, R29, PT ;  /* 0x0000001d1c00720c */ /* 0x000fc60003f66070 */
[----:B------:R-:W-:-:S05]  /*1a90*/  VIADD R27, R9, 0xffffffff ;  /* 0xffffffff091b7836 */ /* 0x000fca0000000000 */
[----:B------:R-:W-:Y:S01]  /*1aa0*/  ISETP.GE.U32.AND P0, PT, R27, R28, PT ;  /* 0x0000001c1b00720c */ /* 0x000fe20003f06070 */
[----:B------:R-:W-:-:S05]  /*1ab0*/  @P2 IMAD.MOV R27, RZ, RZ, R9 ;  /* 0x000000ffff1b2224 */ /* 0x000fca00078e0209 */
[----:B------:R0:W-:Y:S04]  /*1ac0*/  STG.E desc[UR10][R16.64], R27 ;  /* 0x0000001b10007986 */ /* 0x0001e8000c10190a */
[----:B------:R-:W2:Y:S01]  /*1ad0*/  LD.E R9, desc[UR10][R22.64+0x4] ;  /* 0x0000040a16097980 */ /* 0x000ea2000c101900 */
[----:B------:R-:W-:Y:S02]  /*1ae0*/  SEL R20, RZ, 0xffffffff, P3 ;  /* 0xffffffffff147807 */ /* 0x000fe40001800000 */
[----:B------:R-:W-:Y:S02]  /*1af0*/  @!P2 SEL R20, RZ, 0xffffffff, !P0 ;  /* 0xffffffffff14a807 */ /* 0x000fe40004000000 */
[----:B------:R-:W-:Y:S02]  /*1b00*/  LOP3.LUT R10, R21, R10, RZ, 0xfc, !PT ;  /* 0x0000000a150a7212 */ /* 0x000fe400078efcff */
[----:B------:R-:W-:-:S04]  /*1b10*/  LOP3.LUT R20, R20, 0x1, RZ, 0xc0, !PT ;  /* 0x0000000114147812 */ /* 0x000fc800078ec0ff */
[----:B------:R-:W-:Y:S01]  /*1b20*/  ISETP.NE.U32.AND P2, PT, R20, 0x1, PT ;  /* 0x000000011400780c */ /* 0x000fe20003f45070 */
[----:B--2---:R-:W-:-:S04]  /*1b30*/  IMAD.IADD R20, R9, 0x1, -R8 ;  /* 0x0000000109147824 */ /* 0x004fc800078e0a08 */
[----:B------:R-:W-:-:S05]  /*1b40*/  VIADD R21, R20, 0xffffffff ;  /* 0xffffffff14157836 */ /* 0x000fca0000000000 */
[----:B------:R-:W-:-:S03]  /*1b50*/  ISETP.GE.U32.AND P0, PT, R21, R9, PT ;  /* 0x000000091500720c */ /* 0x000fc60003f06070 */
[----:B------:R-:W-:-:S05]  /*1b60*/  @P2 IMAD.MOV R21, RZ, RZ, R20 ;  /* 0x000000ffff152224 */ /* 0x000fca00078e0214 */
[----:B------:R1:W-:Y:S04]  /*1b70*/  STG.E desc[UR10][R16.64+0x4], R21 ;  /* 0x0000041510007986 */ /* 0x0003e8000c10190a */
[----:B0-----:R-:W2:Y:S01]  /*1b80*/  LD.E R27, desc[UR10][R22.64+0x8] ;  /* 0x0000080a161b7980 */ /* 0x001ea2000c101900 */
[----:B------:R-:W-:-:S04]  /*1b90*/  ISETP.GE.U32.AND P3, PT, R9, R8, PT ;  /* 0x000000080900720c */ /* 0x000fc80003f66070 */
[----:B------:R-:W-:Y:S02]  /*1ba0*/  SEL R8, RZ, 0xffffffff, P3 ;  /* 0xffffffffff087807 */ /* 0x000fe40001800000 */
[----:B------:R-:W-:-:S04]  /*1bb0*/  @!P2 SEL R8, RZ, 0xffffffff, !P0 ;  /* 0xffffffffff08a807 */ /* 0x000fc80004000000 */
[----:B------:R-:W-:-:S04]  /*1bc0*/  LOP3.LUT R8, R8, 0x1, RZ, 0xc0, !PT ;  /* 0x0000000108087812 */ /* 0x000fc800078ec0ff */
[----:B------:R-:W-:Y:S01]  /*1bd0*/  ISETP.NE.U32.AND P2, PT, R8, 0x1, PT ;  /* 0x000000010800780c */ /* 0x000fe20003f45070 */
[----:B--2---:R-:W-:-:S04]  /*1be0*/  IMAD.IADD R8, R27, 0x1, -R10 ;  /* 0x000000011b087824 */ /* 0x004fc800078e0a0a */
[----:B------:R-:W-:-:S05]  /*1bf0*/  VIADD R9, R8, 0xffffffff ;  /* 0xffffffff08097836 */ /* 0x000fca0000000000 */
[----:B------:R-:W-:-:S03]  /*1c00*/  ISETP.GE.U32.AND P0, PT, R9, R27, PT ;  /* 0x0000001b0900720c */ /* 0x000fc60003f06070 */
[----:B------:R-:W-:-:S05]  /*1c10*/  @P2 IMAD.MOV R9, RZ, RZ, R8 ;  /* 0x000000ffff092224 */ /* 0x000fca00078e0208 */
[----:B------:R0:W-:Y:S04]  /*1c20*/  STG.E desc[UR10][R16.64+0x8], R9 ;  /* 0x0000080910007986 */ /* 0x0001e8000c10190a */
[----:B------:R-:W2:Y:S01]  /*1c30*/  LD.E R22, desc[UR10][R22.64+0xc] ;  /* 0x00000c0a16167980 */ /* 0x000ea2000c101900 */
[----:B------:R-:W-:-:S04]  /*1c40*/  ISETP.GE.U32.AND P3, PT, R27, R10, PT ;  /* 0x0000000a1b00720c */ /* 0x000fc80003f66070 */
[----:B------:R-:W-:Y:S02]  /*1c50*/  SEL R8, RZ, 0xffffffff, P3 ;  /* 0xffffffffff087807 */ /* 0x000fe40001800000 */
[----:B------:R-:W-:-:S04]  /*1c60*/  @!P2 SEL R8, RZ, 0xffffffff, !P0 ;  /* 0xffffffffff08a807 */ /* 0x000fc80004000000 */
[----:B------:R-:W-:-:S04]  /*1c70*/  LOP3.LUT R8, R8, 0x1, RZ, 0xc0, !PT ;  /* 0x0000000108087812 */ /* 0x000fc800078ec0ff */
[----:B------:R-:W-:Y:S01]  /*1c80*/  ISETP.NE.U32.AND P2, PT, R8, 0x1, PT ;  /* 0x000000010800780c */ /* 0x000fe20003f45070 */
[C---:B--2---:R-:W-:Y:S01]  /*1c90*/  IMAD.IADD R8, R22.reuse, 0x1, -R11 ;  /* 0x0000000116087824 */ /* 0x044fe200078e0a0b */
[----:B------:R-:W-:-:S03]  /*1ca0*/  ISETP.GE.U32.AND P3, PT, R22, R11, PT ;  /* 0x0000000b1600720c */ /* 0x000fc60003f66070 */
[----:B-1----:R-:W-:-:S05]  /*1cb0*/  VIADD R21, R8, 0xffffffff ;  /* 0xffffffff08157836 */ /* 0x002fca0000000000 */
[----:B------:R-:W-:-:S03]  /*1cc0*/  ISETP.GE.U32.AND P0, PT, R21, R22, PT ;  /* 0x000000161500720c */ /* 0x000fc60003f06070 */
[----:B------:R-:W-:Y:S01]  /*1cd0*/  @P2 IMAD.MOV R21, RZ, RZ, R8 ;  /* 0x000000ffff152224 */ /* 0x000fe200078e0208 */
[----:B------:R-:W-:Y:S02]  /*1ce0*/  SEL R8, RZ, 0xffffffff, P3 ;  /* 0xffffffffff087807 */ /* 0x000fe40001800000 */
[----:B------:R-:W-:Y:S02]  /*1cf0*/  @!P2 SEL R8, RZ, 0xffffffff, !P0 ;  /* 0xffffffffff08a807 */ /* 0x000fe40004000000 */
[----:B------:R0:W-:Y:S02]  /*1d00*/  STG.E desc[UR10][R16.64+0xc], R21 ;  /* 0x00000c1510007986 */ /* 0x0001e4000c10190a */
[----:B------:R-:W-:-:S04]  /*1d10*/  LOP3.LUT R8, R8, 0x1, RZ, 0xc0, !PT ;  /* 0x0000000108087812 */ /* 0x000fc800078ec0ff */
[----:B------:R-:W-:Y:S01]  /*1d20*/  ISETP.EQ.U32.AND P0, PT, R8, 0x1, PT ;  /* 0x000000010800780c */ /* 0x000fe20003f02070 */
[----:B------:R-:W-:-:S12]  /*1d30*/  BRA `(.L_x_28) ;  /* 0x0000000000d87947 */ /* 0x000fd80003800000 */
.L_x_27:
[C---:B------:R-:W-:Y:S01]  /*1d40*/  IMAD.SHL.U32 R23, R25.reuse, 0x4, RZ ;  /* 0x0000000419177824 */ /* 0x040fe200078e00ff */
[----:B--23--:R-:W-:-:S04]  /*1d50*/  SHF.L.U64.HI R21, R25, 0x2, RZ ;  /* 0x0000000219157819 */ /* 0x00cfc800000102ff */
[----:B----4-:R-:W-:-:S05]  /*1d60*/  IADD3 R26, P0, PT, R18, R23, RZ ;  /* 0x00000017121a7210 */ /* 0x010fca0007f1e0ff */
[----:B------:R-:W-:-:S06]  /*1d70*/  IMAD.X R27, R19, 0x1, R21, P0 ;  /* 0x00000001131b7824 */ /* 0x000fcc00000e0615 */
[----:B------:R-:W2:Y:S01]  /*1d80*/  LD.E R27, desc[UR10][R26.64] ;  /* 0x0000000a1a1b7980 */ /* 0x000ea2000c101900 */
[----:B------:R-:W1:Y:S01]  /*1d90*/  S2UR UR5, SR_CgaCtaId ;  /* 0x00000000000579c3 */ /* 0x000e620000008800 */
[----:B------:R-:W-:Y:S01]  /*1da0*/  UMOV UR4, 0x400 ;  /* 0x0000040000047882 */ /* 0x000fe20000000000 */
[----:B------:R-:W-:-:S05]  /*1db0*/  IADD3 R20, P0, PT, R12, R23, RZ ;  /* 0x000000170c147210 */ /* 0x000fca0007f1e0ff */
[----:B------:R-:W-:Y:S01]  /*1dc0*/  IMAD.X R21, R13, 0x1, R21, P0 ;  /* 0x000000010d157824 */ /* 0x000fe200000e0615 */
[----:B------:R-:W-:-:S04]  /*1dd0*/  LEA R22, P0, R7, R18, 0x2 ;  /* 0x0000001207167211 */ /* 0x000fc800078010ff */
[----:B------:R-:W-:Y:S01]  /*1de0*/  LEA.HI.X R23, R7, R19, RZ, 0x2, P0 ;  /* 0x0000001307177211 */ /* 0x000fe200000f14ff */
[----:B-1----:R-:W-:-:S09]  /*1df0*/  ULEA UR4, UR5, UR4, 0x18 ;  /* 0x0000000405047291 */ /* 0x002fd2000f8ec0ff */
[----:B0-----:R-:W2:Y:S02]  /*1e00*/  LDS.128 R8, [UR4+0x2800] ;  /* 0x00280004ff087984 */ /* 0x001ea40008000c00 */
[----:B--2---:R-:W-:-:S05]  /*1e10*/  IMAD.IADD R29, R27, 0x1, -R8 ;  /* 0x000000011b1d7824 */ /* 0x004fca00078e0a08 */
[----:B------:R0:W-:Y:S04]  /*1e20*/  STG.E desc[UR10][R20.64], R29 ;  /* 0x0000001d14007986 */ /* 0x0001e8000c10190a */
[----:B------:R-:W2:Y:S01]  /*1e30*/  LD.E R26, desc[UR10][R22.64] ;  /* 0x0000000a161a7980 */ /* 0x000ea2000c101900 */
[----:B------:R-:W-:Y:S01]  /*1e40*/  ISETP.GE.U32.AND P2, PT, R27, R8, PT ;  /* 0x000000081b00720c */ /* 0x000fe20003f46070 */
[----:B--2---:R-:W-:-:S04]  /*1e50*/  IMAD.IADD R8, R26, 0x1, -R9 ;  /* 0x000000011a087824 */ /* 0x004fc800078e0a09 */
[----:B------:R-:W-:-:S05]  /*1e60*/  VIADD R27, R8, 0xffffffff ;  /* 0xffffffff081b7836 */ /* 0x000fca0000000000 */
[----:B------:R-:W-:-:S03]  /*1e70*/  ISETP.GE.U32.AND P0, PT, R27, R26, PT ;  /* 0x0000001a1b00720c */ /* 0x000fc60003f06070 */
[----:B------:R-:W-:-:S05]  /*1e80*/  @P2 IMAD.MOV R27, RZ, RZ, R8 ;  /* 0x000000ffff1b2224 */ /* 0x000fca00078e0208 */
[----:B------:R-:W-:Y:S04]  /*1e90*/  STG.E desc[UR10][R16.64], R27 ;  /* 0x0000001b10007986 */ /* 0x000fe8000c10190a */
[----:B------:R-:W2:Y:S01]  /*1ea0*/  LD.E R28, desc[UR10][R22.64+0x4] ;  /* 0x0000040a161c7980 */ /* 0x000ea2000c101900 */
[----:B------:R-:W-:Y:S02]  /*1eb0*/  ISETP.GE.U32.AND P3, PT, R26, R9, PT ;  /* 0x000000091a00720c */ /* 0x000fe40003f66070 */
[----:B------:R-:W-:Y:S02]  /*1ec0*/  SEL R8, RZ, 0xffffffff, !P0 ;  /* 0xffffffffff087807 */ /* 0x000fe40004000000 */
[----:B------:R-:W-:-:S04]  /*1ed0*/  @P2 SEL R8, RZ, 0xffffffff, P3 ;  /* 0xffffffffff082807 */ /* 0x000fc80001800000 */
        /* <DEDUP_REMOVED lines=18> */
[----:B------:R-:W1:Y:S01]  /*2000*/  LD.E R22, desc[UR10][R22.64+0xc] ;  /* 0x00000c0a16167980 */ /* 0x000e62000c101900 */
[----:B------:R-:W-:Y:S02]  /*2010*/  ISETP.GE.U32.AND P3, PT, R20, R11, PT ;  /* 0x0000000b1400720c */ /* 0x000fe40003f66070 */
[----:B------:R-:W-:Y:S02]  /*2020*/  SEL R8, RZ, 0xffffffff, !P0 ;  /* 0xffffffffff087807 */ /* 0x000fe40004000000 */
[----:B------:R-:W-:-:S04]  /*2030*/  @P2 SEL R8, RZ, 0xffffffff, P3 ;  /* 0xffffffffff082807 */ /* 0x000fc80001800000 */
[----:B------:R-:W-:-:S04]  /*2040*/  LOP3.LUT R8, R8, 0x1, RZ, 0xc0, !PT ;  /* 0x0000000108087812 */ /* 0x000fc800078ec0ff */
[----:B------:R-:W-:Y:S01]  /*2050*/  ISETP.NE.U32.AND P0, PT, R8, 0x1, PT ;  /* 0x000000010800780c */ /* 0x000fe20003f05070 */
[----:B-1----:R-:W-:-:S12]  /*2060*/  VIADD R9, R22, 0xffffffff ;  /* 0xffffffff16097836 */ /* 0x002fd80000000000 */
[----:B------:R-:W-:Y:S01]  /*2070*/  @P0 IMAD.MOV R9, RZ, RZ, R22 ;  /* 0x000000ffff090224 */ /* 0x000fe200078e0216 */
[----:B------:R-:W-:-:S04]  /*2080*/  ISETP.EQ.AND P0, PT, R22, RZ, !P0 ;  /* 0x000000ff1600720c */ /* 0x000fc80004702270 */
[----:B------:R2:W-:Y:S09]  /*2090*/  STG.E desc[UR10][R16.64+0xc], R9 ;  /* 0x00000c0910007986 */ /* 0x0005f2000c10190a */
.L_x_28:
[C---:B------:R-:W-:Y:S01]  /*20a0*/  VIADD R8, R15.reuse, 0x4 ;  /* 0x000000040f087836 */ /* 0x040fe20000000000 */
[----:B0-2---:R-:W-:Y:S01]  /*20b0*/  PRMT R21, R14, 0x8880, RZ ;  /* 0x000088800e157816 */ /* 0x005fe200000000ff */
[----:B------:R-:W-:Y:S01]  /*20c0*/  BSSY.RECONVERGENT B3, `(.L_x_29) ;  /* 0x0000015000037945 */ /* 0x000fe20003800200 */
[----:B------:R-:W-:Y:S02]  /*20d0*/  PRMT R22, R15, 0x8880, RZ ;  /* 0x000088800f167816 */ /* 0x000fe400000000ff */
[C---:B------:R-:W-:Y:S02]  /*20e0*/  PRMT R10, R8.reuse, 0x8880, RZ ;  /* 0x00008880080a7816 */ /* 0x040fe400000000ff */
[----:B------:R-:W-:Y:S02]  /*20f0*/  PRMT R20, R8, 0x8880, RZ ;  /* 0x0000888008147816 */ /* 0x000fe400000000ff */
[----:B------:R-:W-:Y:S02]  /*2100*/  ISETP.GE.OR P2, PT, R10, R21, !P0 ;  /* 0x000000150a00720c */ /* 0x000fe40004746670 */
[----:B------:R-:W-:-:S11]  /*2110*/  PRMT R20, R20, 0x7710, RZ ;  /* 0x0000771014147816 */ /* 0x000fd600000000ff */
[----:B------:R-:W-:Y:S05]  /*2120*/  @P2 BRA `(.L_x_30) ;  /* 0x0000000000382947 */ /* 0x000fea0003800000 */
.L_x_31:
[----:B0-----:R-:W-:-:S05]  /*2130*/  LOP3.LUT R9, R20, 0xff, RZ, 0xc0, !PT ;  /* 0x000000ff14097812 */ /* 0x001fca00078ec0ff */
[----:B------:R-:W-:-:S06]  /*2140*/  IMAD.WIDE.U32 R10, R9, 0x4, R18 ;  /* 0x00000004090a7825 */ /* 0x000fcc00078e0012 */
[----:B------:R-:W2:Y:S01]  /*2150*/  LD.E R10, desc[UR10][R10.64] ;  /* 0x0000000a0a0a7980 */ /* 0x000ea2000c101900 */
[----:B------:R-:W-:-:S04]  /*2160*/  IMAD.WIDE.U32 R8, R9, 0x4, R12 ;  /* 0x0000000409087825 */ /* 0x000fc800078e000c */
[----:B------:R-:W-:-:S05]  /*2170*/  VIADD R20, R20, 0x1 ;  /* 0x0000000114147836 */ /* 0x000fca0000000000 */
[C---:B------:R-:W-:Y:S02]  /*2180*/  PRMT R26, R20.reuse, 0x8880, RZ ;  /* 0x00008880141a7816 */ /* 0x040fe400000000ff */
[----:B------:R-:W-:Y:S02]  /*2190*/  PRMT R20, R20, 0x8880, RZ ;  /* 0x0000888014147816 */ /* 0x000fe400000000ff */
[----:B------:R-:W-:Y:S02]  /*21a0*/  ISETP.LT.AND P3, PT, R26, R21, PT ;  /* 0x000000151a00720c */ /* 0x000fe40003f61270 */
[----:B------:R-:W-:Y:S01]  /*21b0*/  PRMT R20, R20, 0x7710, RZ ;  /* 0x0000771014147816 */ /* 0x000fe200000000ff */
[C---:B--2---:R-:W-:Y:S01]  /*21c0*/  VIADD R23, R10.reuse, 0xffffffff ;  /* 0xffffffff0a177836 */ /* 0x044fe20000000000 */
[----:B------:R-:W-:-:S04]  /*21d0*/  ISETP.NE.AND P2, PT, R10, RZ, PT ;  /* 0x000000ff0a00720c */ /* 0x000fc80003f45270 */
[----:B------:R0:W-:Y:S01]  /*21e0*/  STG.E desc[UR10][R8.64], R23 ;  /* 0x0000001708007986 */ /* 0x0001e2000c10190a */
[----:B------:R-:W-:-:S08]  /*21f0*/  PLOP3.LUT P0, PT, P2, PT, PT, 0x8, 0x80 ;  /* 0x000000000080781c */ /* 0x000fd0000170e170 */
[----:B------:R-:W-:Y:S05]  /*2200*/  @!P2 BRA P3, `(.L_x_31) ;  /* 0xfffffffc00c8a947 */ /* 0x000fea000183ffff */
.L_x_30:
[----:B------:R-:W-:Y:S05]  /*2210*/  BSYNC.RECONVERGENT B3 ;  /* 0x0000000000037941 */ /* 0x000fea0003800200 */
.L_x_29:
[----:B0-----:R-:W-:Y:S01]  /*2220*/  PRMT R9, R20, 0x8880, RZ ;  /* 0x0000888014097816 */ /* 0x001fe200000000ff */
[----:B------:R-:W-:Y:S03]  /*2230*/  BSSY.RECONVERGENT B3, `(.L_x_32) ;  /* 0x000000e000037945 */ /* 0x000fe60003800200 */
[----:B------:R-:W-:-:S13]  /*2240*/  ISETP.LT.OR P0, PT, R9, R22, P0 ;  /* 0x000000160900720c */ /* 0x000fda0000701670 */
[----:B------:R-:W-:Y:S05]  /*2250*/  @P0 BRA `(.L_x_33) ;  /* 0x00000000002c0947 */ /* 0x000fea0003800000 */
.L_x_34:
[----:B------:R-:W-:Y:S01]  /*2260*/  VIADD R18, R20, 0xffffffff ;  /* 0xffffffff14127836 */ /* 0x000fe20000000000 */
[----:B0-----:R-:W0:Y:S04]  /*2270*/  LDS.64 R10, [R3+0x8] ;  /* 0x00000800030a7984 */ /* 0x001e280000000a00 */
[----:B------:R-:W-:-:S05]  /*2280*/  LOP3.LUT R19, R18, 0xff, RZ, 0xc0, !PT ;  /* 0x000000ff12137812 */ /* 0x000fca00078ec0ff */
[----:B------:R-:W-:-:S06]  /*2290*/  IMAD.WIDE.U32 R8, R19, 0x4, R12 ;  /* 0x0000000413087825 */ /* 0x000fcc00078e000c */
[----:B------:R-:W2:Y:S01]  /*22a0*/  LDG.E R9, desc[UR10][R8.64] ;  /* 0x0000000a08097981 */ /* 0x000ea2000c1e1900 */
[----:B0-----:R-:W-:Y:S01]  /*22b0*/  IMAD.WIDE.U32 R10, R19, 0x4, R10 ;  /* 0x00000004130a7825 */ /* 0x001fe200078e000a */
[----:B------:R-:W-:Y:S02]  /*22c0*/  PRMT R19, R20, 0x8880, RZ ;  /* 0x0000888014137816 */ /* 0x000fe400000000ff */
[----:B------:R-:W-:Y:S02]  /*22d0*/  PRMT R20, R18, 0x7610, R20 ;  /* 0x0000761012147816 */ /* 0x000fe40000000014 */
[----:B------:R-:W-:Y:S01]  /*22e0*/  ISETP.GT.AND P0, PT, R19, R22, PT ;  /* 0x000000161300720c */ /* 0x000fe20003f04270 */
[----:B--2---:R0:W-:-:S12]  /*22f0*/  ST.E desc[UR10][R10.64], R9 ;  /* 0x000000090a007985 */ /* 0x0041d8000c10190a */
[----:B------:R-:W-:Y:S05]  /*2300*/  @P0 BRA `(.L_x_34) ;  /* 0xfffffffc00d40947 */ /* 0x000fea000383ffff */
.L_x_33:
[----:B------:R-:W-:Y:S05]  /*2310*/  BSYNC.RECONVERGENT B3 ;  /* 0x0000000000037941 */ /* 0x000fea0003800200 */
.L_x_32:
[----:B------:R-:W-:Y:S05]  /*2320*/  @P1 BRA `(.L_x_35) ;  /* 0xfffffff400441947 */ /* 0x000fea000383ffff */
[----:B------:R-:W-:-:S04]  /*2330*/  PRMT R7, R15, 0x8880, RZ ;  /* 0x000088800f077816 */ /* 0x000fc800000000ff */
[----:B------:R-:W-:-:S13]  /*2340*/  ISETP.GT.AND P0, PT, R7, 0x1, PT ;  /* 0x000000010700780c */ /* 0x000fda0003f04270 */
[----:B------:R-:W-:Y:S05]  /*2350*/  @P0 BRA `(.L_x_36) ;  /* 0xfffffff4001c0947 */ /* 0x000fea000383ffff */
[----:B------:R-:W-:Y:S05]  /*2360*/  BSYNC.RECONVERGENT B2 ;  /* 0x0000000000027941 */ /* 0x000fea0003800200 */
.L_x_26:
[----:B------:R-:W1:Y:S02]  /*2370*/  LDS.S8 R7, [R3] ;  /* 0x0000000003077984 */ /* 0x000e640000000200 */
[----:B-1----:R-:W-:-:S13]  /*2380*/  ISETP.GE.AND P0, PT, R7, 0x1, PT ;  /* 0x000000010700780c */ /* 0x002fda0003f06270 */
[----:B------:R-:W-:Y:S05]  /*2390*/  @!P0 BRA `(.L_x_25) ;  /* 0x0000000000308947 */ /* 0x000fea0003800000 */
[----:B0-----:R0:W1:Y:S02]  /*23a0*/  LDS.64 R8, [R3+0x8] ;  /* 0x0000080003087984 */ /* 0x0010640000000a00 */
.L_x_37:
[----:B------:R-:W-:-:S05]  /*23b0*/  LOP3.LUT R11, R7, 0xff, RZ, 0xc0, !PT ;  /* 0x000000ff070b7812 */ /* 0x000fca00078ec0ff */
[----:B-1----:R-:W-:-:S06]  /*23c0*/  IMAD.WIDE.U32 R10, R11, 0x4, R8 ;  /* 0x000000040b0a7825 */ /* 0x002fcc00078e0008 */
[----:B------:R-:W2:Y:S02]  /*23d0*/  LD.E R10, desc[UR10][R10.64+-0x4] ;  /* 0xfffffc0a0a0a7980 */ /* 0x000ea4000c101900 */
[----:B--2---:R-:W-:-:S13]  /*23e0*/  ISETP.NE.AND P0, PT, R10, RZ, PT ;  /* 0x000000ff0a00720c */ /* 0x004fda0003f05270 */
[----:B------:R-:W-:Y:S05]  /*23f0*/  @P0 BRA `(.L_x_25) ;  /* 0x0000000000180947 */ /* 0x000fea0003800000 */
[C---:B------:R-:W-:Y:S01]  /*2400*/  VIADD R10, R7.reuse, 0xffffffff ;  /* 0xffffffff070a7836 */ /* 0x040fe20000000000 */
[----:B------:R-:W-:-:S04]  /*2410*/  PRMT R5, R7, 0x8880, RZ ;  /* 0x0000888007057816 */ /* 0x000fc800000000ff */
[----:B------:R4:W-:Y:S01]  /*2420*/  STS.U8 [R3], R10 ;  /* 0x0000000a03007388 */ /* 0x0009e20000000000 */
[----:B------:R-:W-:Y:S02]  /*2430*/  ISETP.GT.AND P0, PT, R5, 0x1, PT ;  /* 0x000000010500780c */ /* 0x000fe40003f04270 */
[----:B------:R-:W-:-:S11]  /*2440*/  PRMT R7, R10, 0x7610, R7 ;  /* 0x000076100a077816 */ /* 0x000fd60000000007 */
[----:B----4-:R-:W-:Y:S05]  /*2450*/  @P0 BRA `(.L_x_37) ;  /* 0xfffffffc00d40947 */ /* 0x010fea000383ffff */
.L_x_25:
[----:B------:R-:W-:Y:S05]  /*2460*/  BSYNC.RECONVERGENT B1 ;  /* 0x0000000000017941 */ /* 0x000fea0003800200 */
.L_x_24:
[----:B------:R-:W1:Y:S01]  /*2470*/  S2UR UR5, SR_CgaCtaId ;  /* 0x00000000000579c3 */ /* 0x000e620000008800 */
[----:B------:R-:W-:Y:S01]  /*2480*/  UMOV UR4, 0x400 ;  /* 0x0000040000047882 */ /* 0x000fe20000000000 */
[----:B------:R-:W-:Y:S01]  /*2490*/  VIADD R4, R4, 0xffffffff ;  /* 0xffffffff04047836 */ /* 0x000fe20000000000 */
[----:B------:R-:W-:-:S04]  /*24a0*/  UIADD3 UR4, UPT, UPT, UR4, 0x800, URZ ;  /* 0x0000080004047890 */ /* 0x000fc8000fffe0ff */
[----:B0-----:R-:W-:-:S04]  /*24b0*/  LOP3.LUT R10, R4, 0xffff, RZ, 0xc0, !PT ;  /* 0x0000ffff040a7812 */ /* 0x001fc800078ec0ff */
[----:B------:R-:W-:-:S04]  /*24c0*/  SHF.R.U32.HI R10, RZ, 0x5, R10 ;  /* 0x00000005ff0a7819 */ /* 0x000fc8000001160a */
[----:B------:R-:W-:Y:S01]  /*24d0*/  LOP3.LUT R11, R10, 0xffff, RZ, 0xc0, !PT ;  /* 0x0000ffff0a0b7812 */ /* 0x000fe200078ec0ff */
[----:B-1----:R-:W-:-:S06]  /*24e0*/  ULEA UR4, UR5, UR4, 0x18 ;  /* 0x0000000405047291 */ /* 0x002fcc000f8ec0ff */
[----:B------:R-:W-:-:S05]  /*24f0*/  VIADD R5, R6, UR4 ;  /* 0x0000000406057c36 */ /* 0x000fca0008000000 */
[----:B------:R-:W0:Y:S02]  /*2500*/  LDS.64 R8, [R5+0x8] ;  /* 0x0000080005087984 */ /* 0x000e240000000a00 */
[----:B0-----:R-:W-:-:S06]  /*2510*/  IMAD.WIDE.U32 R8, R11, 0x4, R8 ;  /* 0x000000040b087825 */ /* 0x001fcc00078e0008 */
[----:B------:R-:W4:Y:S01]  /*2520*/  LD.E R9, desc[UR10][R8.64] ;  /* 0x0000000a08097980 */ /* 0x000f22000c101900 */
[----:B------:R-:W-:Y:S01]  /*2530*/  BSSY.RECONVERGENT B2, `(.L_x_38) ;  /* 0x00001ee000027945 */ /* 0x000fe20003800200 */
[----:B----4-:R-:W-:-:S04]  /*2540*/  SHF.R.W.U32.HI R10, RZ, R4, R9 ;  /* 0x00000004ff0a7219 */ /* 0x010fc80000011e09 */
[----:B------:R-:W-:-:S04]  /*2550*/  LOP3.LUT R10, R10, 0x1, RZ, 0xc0, !PT ;  /* 0x000000010a0a7812 */ /* 0x000fc800078ec0ff */
[----:B------:R-:W-:-:S13]  /*2560*/  ISETP.NE.U32.AND P0, PT, R10, 0x1, PT ;  /* 0x000000010a00780c */ /* 0x000fda0003f05070 */
[----:B------:R-:W-:Y:S05]  /*2570*/  @P0 BRA `(.L_x_39) ;  /* 0x0000001c00a40947 */ /* 0x000fea0003800000 */
[----:B------:R-:W0:Y:S01]  /*2580*/  S2R R9, SR_CgaCtaId ;  /* 0x0000000000097919 */ /* 0x000e220000008800 */
[----:B------:R-:W-:Y:S01]  /*2590*/  MOV R8, 0x400 ;  /* 0x0000040000087802 */ /* 0x000fe20000000f00 */
[----:B------:R-:W-:Y:S01]  /*25a0*/  BSSY.RECONVERGENT B1, `(.L_x_40) ;  /* 0x00000f3000017945 */ /* 0x000fe20003800200 */
[----:B------:R-:W-:-:S03]  /*25b0*/  LOP3.LUT P0, R11, R7, 0xff, RZ, 0xc0, !PT ;  /* 0x000000ff070b7812 */ /* 0x000fc6000780c0ff */
[----:B------:R-:W-:-:S05]  /*25c0*/  VIADD R8, R8, 0x1000 ;  /* 0x0000100008087836 */ /* 0x000fca0000000000 */
[----:B0-----:R-:W-:-:S05]  /*25d0*/  LEA R9, R9, R8, 0x18 ;  /* 0x0000000809097211 */ /* 0x001fca00078ec0ff */
[----:B------:R-:W-:Y:S01]  /*25e0*/  IMAD.IADD R8, R6, 0x1, R9 ;  /* 0x0000000106087824 */ /* 0x000fe200078e0209 */
[----:B------:R-:W-:-:S04]  /*25f0*/  @!P0 PRMT R6, RZ, 0x7610, R6 ;  /* 0x00007610ff068816 */ /* 0x000fc80000000006 */
[----:B------:R0:W-:Y:S01]  /*2600*/  @!P0 STS.U8 [R8], RZ ;  /* 0x000000ff08008388 */ /* 0x0001e20000000000 */
[----:B------:R-:W-:Y:S05]  /*2610*/  @!P0 BRA `(.L_x_41) ;  /* 0x0000000c00ac8947 */ /* 0x000fea0003800000 */
[----:B------:R-:W-:Y:S01]  /*2620*/  VIADD R9, R7, 0x4 ;  /* 0x0000000407097836 */ /* 0x000fe20000000000 */
[----:B------:R-:W-:Y:S04]  /*2630*/  BSSY.RECONVERGENT B3, `(.L_x_42) ;  /* 0x0000034000037945 */ /* 0x000fe80003800200 */
[----:B------:R1:W-:Y:S01]  /*2640*/  STS.U8 [R8], R9 ;  /* 0x0000000908007388 */ /* 0x0003e20000000000 */
[----:B------:R-:W-:-:S04]  /*2650*/  PRMT R6, R9, 0x8880, RZ ;  /* 0x0000888009067816 */ /* 0x000fc800000000ff */
[----:B------:R-:W-:-:S13]  /*2660*/  ISETP.GE.AND P0, PT, R6, 0x1, PT ;  /* 0x000000010600780c */ /* 0x000fda0003f06270 */
[----:B-1----:R-:W-:Y:S05]  /*2670*/  @!P0 BRA `(.L_x_43) ;  /* 0x0000000000bc8947 */ /* 0x002fea0003800000 */
[----:B------:R-:W-:Y:S01]  /*2680*/  ISETP.GT.U32.AND P0, PT, R11, 0xfc, PT ;  /* 0x000000fc0b00780c */ /* 0x000fe20003f04070 */
[----:B------:R-:W-:Y:S01]  /*2690*/  BSSY.RECONVERGENT B4, `(.L_x_44) ;  /* 0x000001b000047945 */ /* 0x000fe20003800200 */
[----:B------:R-:W-:Y:S02]  /*26a0*/  LOP3.LUT R22, R7, 0x3, RZ, 0xc0, !PT ;  /* 0x0000000307167812 */ /* 0x000fe400078ec0ff */
[----:B------:R-:W-:Y:S02]  /*26b0*/  PRMT R6, RZ, 0x7610, R6 ;  /* 0x00007610ff067816 */ /* 0x000fe40000000006 */
[----:B------:R-:W-:-:S07]  /*26c0*/  ISETP.NE.AND P1, PT, R22, RZ, PT ;  /* 0x000000ff1600720c */ /* 0x000fce0003f25270 */
[----:B------:R-:W-:Y:S06]  /*26d0*/  @P0 BRA `(.L_x_45) ;  /* 0x0000000000580947 */ /* 0x000fec0003800000 */
[----:B------:R-:W-:Y:S02]  /*26e0*/  PRMT R6, R9, 0x8880, RZ ;  /* 0x0000888009067816 */ /* 0x000fe400000000ff */
[----:B------:R-:W-:Y:S02]  /*26f0*/  PRMT R10, RZ, 0x7610, R10 ;  /* 0x00007610ff0a7816 */ /* 0x000fe4000000000a */
[----:B------:R-:W-:-:S04]  /*2700*/  PRMT R6, R6, 0x7710, RZ ;  /* 0x0000771006067816 */ /* 0x000fc800000000ff */
[----:B------:R-:W-:-:S04]  /*2710*/  LOP3.LUT R6, R6, 0x7c, RZ, 0xc0, !PT ;  /* 0x0000007c06067812 */ /* 0x000fc800078ec0ff */
[----:B------:R-:W-:-:S07]  /*2720*/  PRMT R9, R6, 0x9910, RZ ;  /* 0x0000991006097816 */ /* 0x000fce00000000ff */
.L_x_46:
[----:B-1----:R-:W1:Y:S01]  /*2730*/  LDS.64 R14, [R8+0x8] ;  /* 0x00000800080e7984 */ /* 0x002e620000000a00 */
[C---:B------:R-:W-:Y:S01]  /*2740*/  LOP3.LUT R23, R10.reuse, 0xff, RZ, 0xc0, !PT ;  /* 0x000000ff0a177812 */ /* 0x040fe200078ec0ff */
[----:B------:R-:W-:-:S04]  /*2750*/  VIADD R10, R10, 0x4 ;  /* 0x000000040a0a7836 */ /* 0x000fc80000000000 */
[----:B-1----:R-:W-:-:S05]  /*2760*/  IMAD.WIDE.U32 R14, R23, 0x4, R14 ;  /* 0x00000004170e7825 */ /* 0x002fca00078e000e */
[----:B------:R1:W-:Y:S04]  /*2770*/  ST.E desc[UR10][R14.64], RZ ;  /* 0x000000ff0e007985 */ /* 0x0003e8000c10190a */
[----:B------:R-:W4:Y:S01]  /*2780*/  LDS.64 R16, [R8+0x8] ;  /* 0x0000080008107984 */ /* 0x000f220000000a00 */
[----:B-1----:R-:W-:-:S04]  /*2790*/  LOP3.LUT R14, R10, 0xff, RZ, 0xc0, !PT ;  /* 0x000000ff0a0e7812 */ /* 0x002fc800078ec0ff */
[----:B------:R-:W-:Y:S01]  /*27a0*/  ISETP.NE.AND P0, PT, R14, R9, PT ;  /* 0x000000090e00720c */ /* 0x000fe20003f05270 */
[----:B----4-:R-:W-:-:S05]  /*27b0*/  IMAD.WIDE.U32 R16, R23, 0x4, R16 ;  /* 0x0000000417107825 */ /* 0x010fca00078e0010 */
[----:B------:R-:W-:Y:S04]  /*27c0*/  ST.E desc[UR10][R16.64+0x4], RZ ;  /* 0x000004ff10007985 */ /* 0x000fe8000c10190a */
[----:B------:R-:W1:Y:S02]  /*27d0*/  LDS.64 R18, [R8+0x8] ;  /* 0x0000080008127984 */ /* 0x000e640000000a00 */
[----:B-1----:R-:W-:-:S05]  /*27e0*/  IMAD.WIDE.U32 R18, R23, 0x4, R18 ;  /* 0x0000000417127825 */ /* 0x002fca00078e0012 */
[----:B------:R-:W-:Y:S04]  /*27f0*/  ST.E desc[UR10][R18.64+0x8], RZ ;  /* 0x000008ff12007985 */ /* 0x000fe8000c10190a */
[----:B--23--:R-:W1:Y:S02]  /*2800*/  LDS.64 R20, [R8+0x8] ;  /* 0x0000080008147984 */ /* 0x00ce640000000a00 */
[----:B-1----:R-:W-:-:S05]  /*2810*/  IMAD.WIDE.U32 R20, R23, 0x4, R20 ;  /* 0x0000000417147825 */ /* 0x002fca00078e0014 */
[----:B------:R1:W-:Y:S01]  /*2820*/  ST.E desc[UR10][R20.64+0xc], RZ ;  /* 0x00000cff14007985 */ /* 0x0003e2000c10190a */
[----:B------:R-:W-:Y:S05]  /*2830*/  @P0 BRA `(.L_x_46) ;  /* 0xfffffffc00bc0947 */ /* 0x000fea000383ffff */
.L_x_45:
[----:B------:R-:W-:Y:S05]  /*2840*/  BSYNC.RECONVERGENT B4 ;  /* 0x0000000000047941 */ /* 0x000fea0003800200 */
.L_x_44:
[----:B------:R-:W-:Y:S05]  /*2850*/  @!P1 BRA `(.L_x_43) ;  /* 0x0000000000449947 */ /* 0x000fea0003800000 */
[----:B------:R-:W4:Y:S01]  /*2860*/  LDS.64 R14, [R8+0x8] ;  /* 0x00000800080e7984 */ /* 0x000f220000000a00 */
[----:B------:R-:W-:Y:S02]  /*2870*/  LOP3.LUT R9, R6, 0xffff, RZ, 0xc0, !PT ;  /* 0x0000ffff06097812 */ /* 0x000fe400078ec0ff */
[----:B------:R-:W-:-:S03]  /*2880*/  ISETP.NE.AND P0, PT, R22, 0x1, PT ;  /* 0x000000011600780c */ /* 0x000fc60003f05270 */
[----:B----4-:R-:W-:-:S05]  /*2890*/  IMAD.WIDE.U32 R14, R9, 0x4, R14 ;  /* 0x00000004090e7825 */ /* 0x010fca00078e000e */
[----:B------:R4:W-:Y:S05]  /*28a0*/  ST.E desc[UR10][R14.64], RZ ;  /* 0x000000ff0e007985 */ /* 0x0009ea000c10190a */
[----:B------:R-:W-:Y:S05]  /*28b0*/  @!P0 BRA `(.L_x_43) ;  /* 0x00000000002c8947 */ /* 0x000fea0003800000 */
[----:B----4-:R-:W4:Y:S01]  /*28c0*/  LDS.64 R14, [R8+0x8] ;  /* 0x00000800080e7984 */ /* 0x010f220000000a00 */
[----:B------:R-:W-:Y:S01]  /*28d0*/  IMAD.SHL.U32 R19, R9, 0x4, RZ ;  /* 0x0000000409137824 */ /* 0x000fe200078e00ff */
[----:B------:R-:W-:Y:S02]  /*28e0*/  ISETP.NE.AND P0, PT, R22, 0x2, PT ;  /* 0x000000021600780c */ /* 0x000fe40003f05270 */
[----:B------:R-:W-:Y:S02]  /*28f0*/  SHF.R.U32.HI R9, RZ, 0x1e, R9 ;  /* 0x0000001eff097819 */ /* 0x000fe40000011609 */
[----:B----4-:R-:W-:-:S05]  /*2900*/  IADD3 R16, P1, PT, R14, R19, RZ ;  /* 0x000000130e107210 */ /* 0x010fca0007f3e0ff */
[----:B------:R-:W-:-:S05]  /*2910*/  IMAD.X R17, R15, 0x1, R9, P1 ;  /* 0x000000010f117824 */ /* 0x000fca00008e0609 */
[----:B------:R-:W-:Y:S04]  /*2920*/  ST.E desc[UR10][R16.64+0x4], RZ ;  /* 0x000004ff10007985 */ /* 0x000fe8000c10190a */
[----:B------:R-:W4:Y:S02]  /*2930*/  @P0 LDS.64 R14, [R8+0x8] ;  /* 0x00000800080e0984 */ /* 0x000f240000000a00 */
[----:B----4-:R-:W-:-:S05]  /*2940*/  @P0 IADD3 R14, P1, PT, R14, R19, RZ ;  /* 0x000000130e0e0210 */ /* 0x010fca0007f3e0ff */
[----:B------:R-:W-:-:S05]  /*2950*/  @P0 IMAD.X R15, R15, 0x1, R9, P1 ;  /* 0x000000010f0f0824 */ /* 0x000fca00008e0609 */
[----:B------:R4:W-:Y:S03]  /*2960*/  @P0 ST.E desc[UR10][R14.64+0x8], RZ ;  /* 0x000008ff0e000985 */ /* 0x0009e6000c10190a */
.L_x_43:
[----:B------:R-:W-:Y:S05]  /*2970*/  BSYNC.RECONVERGENT B3 ;  /* 0x0000000000037941 */ /* 0x000fea0003800200 */
.L_x_42:
[----:B------:R-:W-:Y:S01]  /*2980*/  PRMT R6, R7, 0x8880, RZ ;  /* 0x0000888007067816 */ /* 0x000fe200000000ff */
[----:B------:R-:W-:Y:S03]  /*2990*/  BSSY.RECONVERGENT B3, `(.L_x_47) ;  /* 0x00000a9000037945 */ /* 0x000fe60003800200 */
[----:B------:R-:W-:-:S13]  /*29a0*/  ISETP.GE.AND P0, PT, R6, 0x1, PT ;  /* 0x000000010600780c */ /* 0x000fda0003f06270 */
[----:B------:R-:W-:Y:S05]  /*29b0*/  @!P0 BRA `(.L_x_48) ;  /* 0x0000000800988947 */ /* 0x000fea0003800000 */
[----:B------:R-:W-:Y:S01]  /*29c0*/  ISETP.NE.AND P0, PT, R11, 0x1, PT ;  /* 0x000000010b00780c */ /* 0x000fe20003f05270 */
[----:B------:R-:W-:Y:S01]  /*29d0*/  BSSY.RECONVERGENT B4, `(.L_x_49) ;  /* 0x0000070000047945 */ /* 0x000fe20003800200 */
[----:B------:R-:W-:Y:S01]  /*29e0*/  LOP3.LUT R7, R7, 0xff, RZ, 0xc0, !PT ;  /* 0x000000ff07077812 */ /* 0x000fe200078ec0ff */
[----:B------:R-:W-:-:S10]  /*29f0*/  IMAD.MOV.U32 R6, RZ, RZ, RZ ;  /* 0x000000ffff067224 */ /* 0x000fd400078e00ff */
[----:B------:R-:W-:Y:S05]  /*2a00*/  @!P0 BRA `(.L_x_50) ;  /* 0x0000000400b08947 */ /* 0x000fea0003800000 */
[----:B------:R-:W-:Y:S01]  /*2a10*/  LOP3.LUT R6, R7, 0x7e, RZ, 0xc0, !PT ;  /* 0x0000007e07067812 */ /* 0x000fe200078ec0ff */
[----:B------:R-:W-:-:S07]  /*2a20*/  IMAD.MOV.U32 R9, RZ, RZ, RZ ;  /* 0x000000ffff097224 */ /* 0x000fce00078e00ff */
.L_x_55:
[----:B----4-:R-:W4:Y:S02]  /*2a30*/  LDS.64 R18, [R3+0x8] ;  /* 0x0000080003127984 */ /* 0x010f240000000a00 */
[----:B-1--4-:R-:W-:-:S05]  /*2a40*/  IMAD.WIDE.U32 R14, R9, 0x4, R18 ;  /* 0x00000004090e7825 */ /* 0x012fca00078e0012 */
[----:B------:R-:W4:Y:S01]  /*2a50*/  LD.E R11, desc[UR10][R14.64] ;  /* 0x0000000a0e0b7980 */ /* 0x000f22000c101900 */
[----:B------:R-:W-:Y:S01]  /*2a60*/  BSSY.RECONVERGENT B5, `(.L_x_51) ;  /* 0x0000031000057945 */ /* 0x000fe20003800200 */
[----:B------:R-:W-:Y:S01]  /*2a70*/  IMAD.MOV.U32 R10, RZ, RZ, R9 ;  /* 0x000000ffff0a7224 */ /* 0x000fe200078e0009 */
[----:B----4-:R-:W-:-:S13]  /*2a80*/  ISETP.NE.AND P0, PT, R11, RZ, PT ;  /* 0x000000ff0b00720c */ /* 0x010fda0003f05270 */
[----:B------:R-:W-:Y:S05]  /*2a90*/  @!P0 BRA `(.L_x_52) ;  /* 0x0000000000b48947 */ /* 0x000fea0003800000 */
[----:B------:R-:W4:Y:S02]  /*2aa0*/  LDS.64 R14, [R8+0x8] ;  /* 0x00000800080e7984 */ /* 0x000f240000000a00 */
[----:B----4-:R-:W-:-:S05]  /*2ab0*/  IMAD.WIDE.U32 R14, R10, 0x4, R14 ;  /* 0x000000040a0e7825 */ /* 0x010fca00078e000e */
[----:B------:R-:W4:Y:S01]  /*2ac0*/  LD.E R17, desc[UR10][R14.64] ;  /* 0x0000000a0e117980 */ /* 0x000f22000c101900 */
[----:B------:R-:W5:Y:S01]  /*2ad0*/  S2UR UR5, SR_CgaCtaId ;  /* 0x00000000000579c3 */ /* 0x000f620000008800 */
[----:B------:R-:W-:Y:S02]  /*2ae0*/  UMOV UR4, 0x400 ;  /* 0x0000040000047882 */ /* 0x000fe40000000000 */
[----:B-----5:R-:W-:-:S09]  /*2af0*/  ULEA UR4, UR5, UR4, 0x18 ;  /* 0x0000000405047291 */ /* 0x020fd2000f8ec0ff */
[----:B------:R-:W4:Y:S02]  /*2b00*/  LDS R16, [UR4+0x2810] ;  /* 0x00281004ff107984 */ /* 0x000f240008000800 */
[----:B----4-:R-:W-:-:S05]  /*2b10*/  IMAD R16, R11, R16, R17 ;  /* 0x000000100b107224 */ /* 0x010fca00078e0211 */
[----:B------:R-:W-:-:S04]  /*2b20*/  ISETP.NE.AND P0, PT, R16, -0x1, PT ;  /* 0xffffffff1000780c */ /* 0x000fc80003f05270 */
[----:B------:R-:W-:-:S05]  /*2b30*/  SEL R19, R16, RZ, P0 ;  /* 0x000000ff10137207 */ /* 0x000fca0000000000 */
[----:B------:R-:W-:Y:S04]  /*2b40*/  ST.E desc[UR10][R14.64], R19 ;  /* 0x000000130e007985 */ /* 0x000fe8000c10190a */
[----:B------:R-:W4:Y:S04]  /*2b50*/  LDS.64 R16, [R8+0x8] ;  /* 0x0000080008107984 */ /* 0x000f280000000a00 */
[----:B------:R-:W5:Y:S01]  /*2b60*/  LDS R18, [UR4+0x2814] ;  /* 0x00281404ff127984 */ /* 0x000f620008000800 */
[----:B----4-:R-:W-:-:S05]  /*2b70*/  IMAD.WIDE.U32 R16, R10, 0x4, R16 ;  /* 0x000000040a107825 */ /* 0x010fca00078e0010 */
[----:B-123--:R-:W5:Y:S02]  /*2b80*/  LD.E R20, desc[UR10][R16.64+0x4] ;  /* 0x0000040a10147980 */ /* 0x00ef64000c101900 */
[----:B-----5:R-:W-:-:S04]  /*2b90*/  IMAD R18, R11, R18, R20 ;  /* 0x000000120b127224 */ /* 0x020fc800078e0214 */
[----:B------:R-:W-:Y:S02]  /*2ba0*/  VIADD R20, R18, 0x1 ;  /* 0x0000000112147836 */ /* 0x000fe40000000000 */
[----:B------:R-:W-:-:S05]  /*2bb0*/  @P0 IMAD.MOV R20, RZ, RZ, R18 ;  /* 0x000000ffff140224 */ /* 0x000fca00078e0212 */
[----:B------:R-:W-:-:S04]  /*2bc0*/  ISETP.NE.AND P0, PT, R20, -0x1, PT ;  /* 0xffffffff1400780c */ /* 0x000fc80003f05270 */
[----:B------:R-:W-:-:S05]  /*2bd0*/  SEL R21, R20, RZ, P0 ;  /* 0x000000ff14157207 */ /* 0x000fca0000000000 */
[----:B------:R-:W-:Y:S04]  /*2be0*/  ST.E desc[UR10][R16.64+0x4], R21 ;  /* 0x0000041510007985 */ /* 0x000fe8000c10190a */
[----:B------:R-:W1:Y:S04]  /*2bf0*/  LDS.64 R14, [R8+0x8] ;  /* 0x00000800080e7984 */ /* 0x000e680000000a00 */
[----:B------:R-:W2:Y:S01]  /*2c00*/  LDS R18, [UR4+0x2818] ;  /* 0x00281804ff127984 */ /* 0x000ea20008000800 */
[----:B-1----:R-:W-:-:S05]  /*2c10*/  IMAD.WIDE.U32 R14, R10, 0x4, R14 ;  /* 0x000000040a0e7825 */ /* 0x002fca00078e000e */
[----:B------:R-:W2:Y:S02]  /*2c20*/  LD.E R19, desc[UR10][R14.64+0x8] ;  /* 0x0000080a0e137980 */ /* 0x000ea4000c101900 */
[----:B--2---:R-:W-:-:S04]  /*2c30*/  IMAD R18, R11, R18, R19 ;  /* 0x000000120b127224 */ /* 0x004fc800078e0213 */
        /* <DEDUP_REMOVED lines=15> */
[----:B------:R-:W1:Y:S02]  /*2d30*/  LDS.64 R14, [R8+0x8] ;  /* 0x00000800080e7984 */ /* 0x000e640000000a00 */
[----:B-1----:R-:W-:-:S05]  /*2d40*/  IMAD.WIDE.U32 R14, R10, 0x4, R14 ;  /* 0x000000040a0e7825 */ /* 0x002fca00078e000e */
[----:B------:R4:W-:Y:S04]  /*2d50*/  ST.E desc[UR10][R14.64+0x10], RZ ;  /* 0x000010ff0e007985 */ /* 0x0009e8000c10190a */
[----:B------:R4:W1:Y:S02]  /*2d60*/  LDS.64 R18, [R3+0x8] ;  /* 0x0000080003127984 */ /* 0x0008640000000a00 */
.L_x_52:
[----:B------:R-:W-:Y:S05]  /*2d70*/  BSYNC.RECONVERGENT B5 ;  /* 0x0000000000057941 */ /* 0x000fea0003800200 */
.L_x_51:
[----:B-1----:R-:W-:-:S05]  /*2d80*/  IMAD.WIDE.U32 R18, R10, 0x4, R18 ;  /* 0x000000040a127825 */ /* 0x002fca00078e0012 */
[----:B------:R-:W5:Y:S01]  /*2d90*/  LD.E R11, desc[UR10][R18.64+0x4] ;  /* 0x0000040a120b7980 */ /* 0x000f62000c101900 */
[----:B------:R-:W-:Y:S01]  /*2da0*/  VIADD R9, R9, 0x2 ;  /* 0x0000000209097836 */ /* 0x000fe20000000000 */
[----:B------:R-:W-:Y:S04]  /*2db0*/  BSSY.RECONVERGENT B5, `(.L_x_53) ;  /* 0x0000030000057945 */ /* 0x000fe80003800200 */
[----:B------:R-:W-:Y:S02]  /*2dc0*/  ISETP.NE.AND P0, PT, R9, R6, PT ;  /* 0x000000060900720c */ /* 0x000fe40003f05270 */
[----:B-----5:R-:W-:-:S13]  /*2dd0*/  ISETP.NE.AND P1, PT, R11, RZ, PT ;  /* 0x000000ff0b00720c */ /* 0x020fda0003f25270 */
[----:B------:R-:W-:Y:S05]  /*2de0*/  @!P1 BRA `(.L_x_54) ;  /* 0x0000000000b09947 */ /* 0x000fea0003800000 */
[----:B----4-:R-:W1:Y:S02]  /*2df0*/  LDS.64 R14, [R8+0x8] ;  /* 0x00000800080e7984 */ /* 0x010e640000000a00 */
[----:B-1----:R-:W-:-:S05]  /*2e00*/  IMAD.WIDE.U32 R14, R10, 0x4, R14 ;  /* 0x000000040a0e7825 */ /* 0x002fca00078e000e */
[----:B------:R-:W4:Y:S01]  /*2e10*/  LD.E R17, desc[UR10][R14.64+0x4] ;  /* 0x0000040a0e117980 */ /* 0x000f22000c101900 */
[----:B------:R-:W1:Y:S01]  /*2e20*/  S2UR UR5, SR_CgaCtaId ;  /* 0x00000000000579c3 */ /* 0x000e620000008800 */
[----:B------:R-:W-:Y:S02]  /*2e30*/  UMOV UR4, 0x400 ;  /* 0x0000040000047882 */ /* 0x000fe40000000000 */
[----:B-1----:R-:W-:-:S09]  /*2e40*/  ULEA UR4, UR5, UR4, 0x18 ;  /* 0x0000000405047291 */ /* 0x002fd2000f8ec0ff */
[----:B------:R-:W4:Y:S02]  /*2e50*/  LDS R16, [UR4+0x2810] ;  /* 0x00281004ff107984 */ /* 0x000f240008000800 */
[----:B----4-:R-:W-:-:S05]  /*2e60*/  IMAD R16, R11, R16, R17 ;  /* 0x000000100b107224 */ /* 0x010fca00078e0211 */
[----:B------:R-:W-:-:S04]  /*2e70*/  ISETP.NE.AND P1, PT, R16, -0x1, PT ;  /* 0xffffffff1000780c */ /* 0x000fc80003f25270 */
[----:B------:R-:W-:-:S05]  /*2e80*/  SEL R19, R16, RZ, P1 ;  /* 0x000000ff10137207 */ /* 0x000fca0000800000 */
[----:B------:R-:W-:Y:S04]  /*2e90*/  ST.E desc[UR10][R14.64+0x4], R19 ;  /* 0x000004130e007985 */ /* 0x000fe8000c10190a */
[----:B------:R-:W1:Y:S04]  /*2ea0*/  LDS.64 R16, [R8+0x8] ;  /* 0x0000080008107984 */ /* 0x000e680000000a00 */
[----:B------:R-:W4:Y:S01]  /*2eb0*/  LDS R18, [UR4+0x2814] ;  /* 0x00281404ff127984 */ /* 0x000f220008000800 */
[----:B-1----:R-:W-:-:S05]  /*2ec0*/  IMAD.WIDE.U32 R16, R10, 0x4, R16 ;  /* 0x000000040a107825 */ /* 0x002fca00078e0010 */
[----:B--23--:R-:W4:Y:S02]  /*2ed0*/  LD.E R20, desc[UR10][R16.64+0x8] ;  /* 0x0000080a10147980 */ /* 0x00cf24000c101900 */
[----:B----4-:R-:W-:-:S04]  /*2ee0*/  IMAD R18, R11, R18, R20 ;  /* 0x000000120b127224 */ /* 0x010fc800078e0214 */
        /* <DEDUP_REMOVED lines=27> */
[----:B------:R1:W-:Y:S02]  /*30a0*/  ST.E desc[UR10][R14.64+0x14], RZ ;  /* 0x000014ff0e007985 */ /* 0x0003e4000c10190a */
.L_x_54:
[----:B------:R-:W-:Y:S05]  /*30b0*/  BSYNC.RECONVERGENT B5 ;  /* 0x0000000000057941 */ /* 0x000fea0003800200 */
.L_x_53:
[----:B------:R-:W-:Y:S05]  /*30c0*/  @P0 BRA `(.L_x_55) ;  /* 0xfffffff800580947 */ /* 0x000fea000383ffff */
.L_x_50:
[----:B------:R-:W-:Y:S05]  /*30d0*/  BSYNC.RECONVERGENT B4 ;  /* 0x0000000000047941 */ /* 0x000fea0003800200 */
.L_x_49:
[----:B------:R-:W-:-:S04]  /*30e0*/  LOP3.LUT R7, R7, 0x1, RZ, 0xc0, !PT ;  /* 0x0000000107077812 */ /* 0x000fc800078ec0ff */
[----:B------:R-:W-:-:S13]  /*30f0*/  ISETP.NE.U32.AND P0, PT, R7, 0x1, PT ;  /* 0x000000010700780c */ /* 0x000fda0003f05070 */
[----:B------:R-:W-:Y:S05]  /*3100*/  @P0 BRA `(.L_x_48) ;  /* 0x0000000000c40947 */ /* 0x000fea0003800000 */
[----:B------:R-:W5:Y:S02]  /*3110*/  LDS.64 R10, [R3+0x8] ;  /* 0x00000800030a7984 */ /* 0x000f640000000a00 */
[----:B-----5:R-:W-:-:S05]  /*3120*/  IMAD.WIDE.U32 R10, R6, 0x4, R10 ;  /* 0x00000004060a7825 */ /* 0x020fca00078e000a */
[----:B------:R-:W5:Y:S02]  /*3130*/  LD.E R7, desc[UR10][R10.64] ;  /* 0x0000000a0a077980 */ /* 0x000f64000c101900 */
[----:B-----5:R-:W-:-:S13]  /*3140*/  ISETP.NE.AND P0, PT, R7, RZ, PT ;  /* 0x000000ff0700720c */ /* 0x020fda0003f05270 */
[----:B------:R-:W-:Y:S05]  /*3150*/  @!P0 BRA `(.L_x_48) ;  /* 0x0000000000b08947 */ /* 0x000fea0003800000 */
[----:B------:R-:W1:Y:S02]  /*3160*/  LDS.64 R10, [R8+0x8] ;  /* 0x00000800080a7984 */ /* 0x000e640000000a00 */
[----:B-1--4-:R-:W-:-:S05]  /*3170*/  IMAD.WIDE.U32 R14, R6, 0x4, R10 ;  /* 0x00000004060e7825 */ /* 0x012fca00078e000a */
        /* <DEDUP_REMOVED lines=12> */
[----:B------:R-:W4:Y:S02]  /*3240*/  LD.E R17, desc[UR10][R10.64+0x4] ;  /* 0x0000040a0a117980 */ /* 0x000f24000c101900 */
[----:B----4-:R-:W-:-:S04]  /*3250*/  IMAD R16, R7, R16, R17 ;  /* 0x0000001007107224 */ /* 0x010fc800078e0211 */
[----:B------:R-:W-:Y:S02]  /*3260*/  VIADD R17, R16, 0x1 ;  /* 0x0000000110117836 */ /* 0x000fe40000000000 */
[----:B------:R-:W-:-:S05]  /*3270*/  @P0 IMAD.MOV R17, RZ, RZ, R16 ;  /* 0x000000ffff110224 */ /* 0x000fca00078e0210 */
        /* <DEDUP_REMOVED lines=26> */
.L_x_48:
[----:B------:R-:W-:Y:S05]  /*3420*/  BSYNC.RECONVERGENT B3 ;  /* 0x0000000000037941 */ /* 0x000fea0003800200 */
.L_x_47:
[----:B------:R-:W5:Y:S04]  /*3430*/  LDS.U8 R9, [R8] ;  /* 0x0000000008097984 */ /* 0x000f680000000000 */
[----:B------:R-:W0:Y:S01]  /*3440*/  LDS.64 R6, [R8+0x8] ;  /* 0x0000080008067984 */ /* 0x000e220000000a00 */
[----:B-----5:R-:W-:-:S05]  /*3450*/  PRMT R11, R9, 0x8880, RZ ;  /* 0x00008880090b7816 */ /* 0x020fca00000000ff */
[----:B0-----:R-:W-:-:S06]  /*3460*/  IMAD.WIDE R10, R11, 0x4, R6 ;  /* 0x000000040b0a7825 */ /* 0x001fcc00078e0206 */
[----:B------:R-:W5:Y:S01]  /*3470*/  LD.E R10, desc[UR10][R10.64+-0x4] ;  /* 0xfffffc0a0a0a7980 */ /* 0x000f62000c101900 */
[----:B------:R-:W-:Y:S02]  /*3480*/  PRMT R6, R9, 0x7610, R6 ;  /* 0x0000761009067816 */ /* 0x000fe40000000006 */
[----:B-----5:R-:W-:-:S13]  /*3490*/  ISETP.NE.AND P0, PT, R10, RZ, PT ;  /* 0x000000ff0a00720c */ /* 0x020fda0003f05270 */
[----:B------:R-:W-:-:S05]  /*34a0*/  @!P0 VIADD R7, R6, 0xffffffff ;  /* 0xffffffff06078836 */ /* 0x000fca0000000000 */
[----:B------:R0:W-:Y:S01]  /*34b0*/  @!P0 STS.U8 [R8], R7 ;  /* 0x0000000708008388 */ /* 0x0001e20000000000 */
[----:B------:R-:W-:-:S07]  /*34c0*/  @!P0 PRMT R6, R7, 0x7610, R6 ;  /* 0x0000761007068816 */ /* 0x000fce0000000006 */
.L_x_41:
[----:B------:R-:W-:Y:S05]  /*34d0*/  BSYNC.RECONVERGENT B1 ;  /* 0x0000000000017941 */ /* 0x000fea0003800200 */
.L_x_40:
[----:B------:R1:W-:Y:S01]  /*34e0*/  STS.U8 [R3], R6 ;  /* 0x0000000603007388 */ /* 0x0003e20000000000 */
[C---:B0-----:R-:W-:Y:S01]  /*34f0*/  PRMT R7, R6.reuse, 0x8880, RZ ;  /* 0x0000888006077816 */ /* 0x041fe200000000ff */
[----:B------:R-:W-:Y:S03]  /*3500*/  BSSY.RECONVERGENT B1, `(.L_x_56) ;  /* 0x0000017000017945 */ /* 0x000fe60003800200 */
[----:B------:R-:W-:Y:S02]  /*3510*/  ISETP.GE.AND P0, PT, R7, 0x1, PT ;  /* 0x000000010700780c */ /* 0x000fe40003f06270 */
[----:B------:R-:W-:-:S11]  /*3520*/  PRMT R7, R6, 0x7610, R7 ;  /* 0x0000761006077816 */ /* 0x000fd60000000007 */
[----:B-1----:R-:W-:Y:S05]  /*3530*/  @!P0 BRA `(.L_x_57) ;  /* 0x00000000004c8947 */ /* 0x002fea0003800000 */
[----:B------:R-:W-:Y:S01]  /*3540*/  BSSY.RECONVERGENT B3, `(.L_x_58) ;  /* 0x0000010000037945 */ /* 0x000fe20003800200 */
[----:B------:R-:W-:-:S07]  /*3550*/  PRMT R9, RZ, 0x7610, R9 ;  /* 0x00007610ff097816 */ /* 0x000fce0000000009 */
.L_x_59:
[----:B------:R-:W0:Y:S01]  /*3560*/  LDS.64 R6, [R8+0x8] ;  /* 0x0000080008067984 */ /* 0x000e220000000a00 */
[----:B----4-:R-:W-:-:S03]  /*3570*/  LOP3.LUT R15, R9, 0xff, RZ, 0xc0, !PT ;  /* 0x000000ff090f7812 */ /* 0x010fc600078ec0ff */
[----:B------:R-:W1:Y:S02]  /*3580*/  LDS.64 R10, [R3+0x8] ;  /* 0x00000800030a7984 */ /* 0x000e640000000a00 */
[----:B0-----:R-:W-:-:S06]  /*3590*/  IMAD.WIDE.U32 R6, R15, 0x4, R6 ;  /* 0x000000040f067825 */ /* 0x001fcc00078e0006 */
[----:B------:R-:W4:Y:S01]  /*35a0*/  LD.E R7, desc[UR10][R6.64] ;  /* 0x0000000a06077980 */ /* 0x000f22000c101900 */
[----:B-1----:R-:W-:-:S04]  /*35b0*/  IMAD.WIDE.U32 R10, R15, 0x4, R10 ;  /* 0x000000040f0a7825 */ /* 0x002fc800078e000a */
[----:B------:R-:W-:-:S05]  /*35c0*/  VIADD R9, R9, 0x1 ;  /* 0x0000000109097836 */ /* 0x000fca0000000000 */
[C---:B------:R-:W-:Y:S02]  /*35d0*/  PRMT R15, R9.reuse, 0x8880, RZ ;  /* 0x00008880090f7816 */ /* 0x040fe400000000ff */
[----:B------:R-:W-:-:S04]  /*35e0*/  PRMT R9, R9, 0x8880, RZ ;  /* 0x0000888009097816 */ /* 0x000fc800000000ff */
[----:B------:R-:W-:Y:S01]  /*35f0*/  PRMT R9, R9, 0x7710, RZ ;  /* 0x0000771009097816 */ /* 0x000fe200000000ff */
[----:B----4-:R-:W-:Y:S04]  /*3600*/  ST.E desc[UR10][R10.64], R7 ;  /* 0x000000070a007985 */ /* 0x010fe8000c10190a */
[----:B------:R-:W0:Y:S02]  /*3610*/  LDS.S8 R14, [R3] ;  /* 0x00000000030e7984 */ /* 0x000e240000000200 */
[----:B0-----:R-:W-:-:S13]  /*3620*/  ISETP.GE.AND P0, PT, R15, R14, PT ;  /* 0x0000000e0f00720c */ /* 0x001fda0003f06270 */
[----:B------:R-:W-:Y:S05]  /*3630*/  @!P0 BRA `(.L_x_59) ;  /* 0xfffffffc00c88947 */ /* 0x000fea000383ffff */
[----:B------:R-:W-:Y:S05]  /*3640*/  BSYNC.RECONVERGENT B3 ;  /* 0x0000000000037941 */ /* 0x000fea0003800200 */
.L_x_58:
[----:B------:R0:W1:Y:S01]  /*3650*/  LDS.U8 R6, [R8] ;  /* 0x0000000008067984 */ /* 0x0000620000000000 */
[----:B------:R-:W-:-:S07]  /*3660*/  PRMT R7, R14, 0x7610, R7 ;  /* 0x000076100e077816 */ /* 0x000fce0000000007 */
.L_x_57:
[----:B------:R-:W-:Y:S05]  /*3670*/  BSYNC.RECONVERGENT B1 ;  /* 0x0000000000017941 */ /* 0x000fea0003800200 */
.L_x_56:
[----:B01----:R-:W-:-:S04]  /*3680*/  PRMT R8, R6, 0x8880, RZ ;  /* 0x0000888006087816 */ /* 0x003fc800000000ff */
        /* <DEDUP_REMOVED lines=12> */
.L_x_70:
[C---:B------:R-:W-:Y:S01]  /*3750*/  VIADD R25, R7.reuse, 0xffffffff ;  /* 0xffffffff07197836 */ /* 0x040fe20000000000 */
[----:B----4-:R-:W-:Y:S01]  /*3760*/  LOP3.LUT R14, R7, 0xff, RZ, 0xc0, !PT ;  /* 0x000000ff070e7812 */ /* 0x010fe200078ec0ff */
[----:B------:R-:W-:-:S03]  /*3770*/  IMAD.MOV.U32 R15, RZ, RZ, 0x20 ;  /* 0x00000020ff0f7424 */ /* 0x000fc600078e00ff */
[----:B01----:R-:W-:-:S07]  /*3780*/  LOP3.LUT R25, R25, 0xff, RZ, 0xc0, !PT ;  /* 0x000000ff19197812 */ /* 0x003fce00078ec0ff */
.L_x_69:
[----:B-1----:R1:W4:Y:S01]  /*3790*/  LDS.64 R16, [R3+0x8] ;  /* 0x0000080003107984 */ /* 0x0023220000000a00 */
[----:B------:R-:W-:Y:S02]  /*37a0*/  VIADD R22, R15, 0xffffffff ;  /* 0xffffffff0f167836 */ /* 0x000fe40000000000 */
[----:B------:R-:W-:Y:S02]  /*37b0*/  IMAD.MOV.U32 R23, RZ, RZ, R15 ;  /* 0x000000ffff177224 */ /* 0x000fe400078e000f */
[----:B------:R-:W-:Y:S01]  /*37c0*/  IMAD.MOV.U32 R15, RZ, RZ, R22 ;  /* 0x000000ffff0f7224 */ /* 0x000fe200078e0016 */
[----:B------:R-:W-:Y:S02]  /*37d0*/  ISETP.NE.AND P0, PT, R22, RZ, PT ;  /* 0x000000ff1600720c */ /* 0x000fe40003f05270 */
[----:B------:R-:W-:-:S11]  /*37e0*/  ISETP.GT.U32.AND P1, PT, R23, 0x1, PT ;  /* 0x000000011700780c */ /* 0x000fd60003f24070 */
[----:B01----:R-:W-:Y:S05]  /*37f0*/  @!P0 BRA `(.L_x_61) ;  /* 0x0000000400288947 */ /* 0x003fea0003800000 */
[----:B--234-:R-:W-:-:S04]  /*3800*/  LEA R20, P0, R25, R16, 0x2 ;  /* 0x0000001019147211 */ /* 0x01cfc800078010ff */
[----:B------:R-:W-:-:S05]  /*3810*/  LEA.HI.X R21, R25, R17, RZ, 0x2, P0 ;  /* 0x0000001119157211 */ /* 0x000fca00000f14ff */
[----:B------:R1:W2:Y:S01]  /*3820*/  LD.E R29, desc[UR10][R20.64] ;  /* 0x0000000a141d7980 */ /* 0x0002a2000c101900 */
[----:B------:R-:W3:Y:S01]  /*3830*/  S2UR UR5, SR_CgaCtaId ;  /* 0x00000000000579c3 */ /* 0x000ee20000008800 */
[----:B------:R-:W-:Y:S01]  /*3840*/  UMOV UR4, 0x400 ;  /* 0x0000040000047882 */ /* 0x000fe20000000000 */
[----:B------:R-:W-:-:S04]  /*3850*/  IMAD.WIDE.U32 R18, R25, 0x4, R12 ;  /* 0x0000000419127825 */ /* 0x000fc800078e000c */
[----:B------:R-:W-:-:S05]  /*3860*/  IMAD.SHL.U32 R28, R14, 0x4, RZ ;  /* 0x000000040e1c7824 */ /* 0x000fca00078e00ff */
[----:B-1----:R-:W-:Y:S01]  /*3870*/  IADD3 R20, P0, PT, R16, R28, RZ ;  /* 0x0000001c10147210 */ /* 0x002fe20007f1e0ff */
[----:B---3--:R-:W-:-:S09]  /*3880*/  ULEA UR4, UR5, UR4, 0x18 ;  /* 0x0000000405047291 */ /* 0x008fd2000f8ec0ff */
[----:B0-----:R-:W0:Y:S02]  /*3890*/  LDS.128 R8, [UR4+0x2800] ;  /* 0x00280004ff087984 */ /* 0x001e240008000c00 */
[----:B0-----:R-:W-:-:S05]  /*38a0*/  SHF.L.U32 R26, R8, R22, RZ ;  /* 0x00000016081a7219 */ /* 0x001fca00000006ff */
[----:B--2---:R-:W-:-:S05]  /*38b0*/  IMAD.IADD R27, R29, 0x1, -R26 ;  /* 0x000000011d1b7824 */ /* 0x004fca00078e0a1a */
[----:B------:R0:W-:Y:S02]  /*38c0*/  STG.E desc[UR10][R18.64], R27 ;  /* 0x0000001b12007986 */ /* 0x0001e4000c10190a */
[----:B0-----:R-:W-:-:S05]  /*38d0*/  SHF.L.U64.HI R27, R14, 0x2, RZ ;  /* 0x000000020e1b7819 */ /* 0x001fca00000102ff */
[----:B------:R-:W-:-:S05]  /*38e0*/  IMAD.X R21, R17, 0x1, R27, P0 ;  /* 0x0000000111157824 */ /* 0x000fca00000e061b */
[----:B------:R-:W2:Y:S01]  /*38f0*/  LD.E R24, desc[UR10][R20.64] ;  /* 0x0000000a14187980 */ /* 0x000ea2000c101900 */
[----:B------:R-:W-:Y:S02]  /*3900*/  IADD3 R23, PT, PT, -R23, 0x21, RZ ;  /* 0x0000002117177810 */ /* 0x000fe40007ffe1ff */
[----:B------:R-:W-:Y:S02]  /*3910*/  ISETP.GE.U32.AND P2, PT, R29, R26, PT ;  /* 0x0000001a1d00720c */ /* 0x000fe40003f46070 */
[-C--:B------:R-:W-:Y:S02]  /*3920*/  SHF.R.U32.HI R8, RZ, R23.reuse, R8 ;  /* 0x00000017ff087219 */ /* 0x080fe40000011608 */
[----:B------:R-:W-:Y:S02]  /*3930*/  SHF.L.U32 R29, R9, R22, RZ ;  /* 0x00000016091d7219 */ /* 0x000fe400000006ff */
[----:B------:R-:W-:Y:S02]  /*3940*/  SHF.R.U32.HI R18, RZ, R23, R9 ;  /* 0x00000017ff127219 */ /* 0x000fe40000011609 */
[----:B------:R-:W-:-:S02]  /*3950*/  LOP3.LUT R29, R29, R8, RZ, 0xfc, !PT ;  /* 0x000000081d1d7212 */ /* 0x000fc400078efcff */
[----:B------:R-:W-:Y:S02]  /*3960*/  SHF.L.U32 R9, R10, R22, RZ ;  /* 0x000000160a097219 */ /* 0x000fe400000006ff */
[----:B------:R-:W-:Y:S02]  /*3970*/  IADD3 R8, P4, PT, R12, R28, RZ ;  /* 0x0000001c0c087210 */ /* 0x000fe40007f9e0ff */
[----:B------:R-:W-:Y:S01]  /*3980*/  LOP3.LUT R18, R9, R18, RZ, 0xfc, !PT ;  /* 0x0000001209127212 */ /* 0x000fe200078efcff */
[C---:B--2---:R-:W-:Y:S01]  /*3990*/  IMAD.IADD R9, R24.reuse, 0x1, -R29 ;  /* 0x0000000118097824 */ /* 0x044fe200078e0a1d */
[----:B------:R-:W-:-:S03]  /*39a0*/  ISETP.GE.U32.AND P3, PT, R24, R29, PT ;  /* 0x0000001d1800720c */ /* 0x000fc60003f66070 */
[----:B------:R-:W-:-:S05]  /*39b0*/  VIADD R29, R9, 0xffffffff ;  /* 0xffffffff091d7836 */ /* 0x000fca0000000000 */
[----:B------:R-:W-:Y:S01]  /*39c0*/  ISETP.GE.U32.AND P0, PT, R29, R24, PT ;  /* 0x000000181d00720c */ /* 0x000fe20003f06070 */
[----:B------:R-:W-:Y:S02]  /*39d0*/  @P2 IMAD.MOV R29, RZ, RZ, R9 ;  /* 0x000000ffff1d2224 */ /* 0x000fe400078e0209 */
[----:B------:R-:W-:-:S05]  /*39e0*/  IMAD.X R9, R13, 0x1, R27, P4 ;  /* 0x000000010d097824 */ /* 0x000fca00020e061b */
[----:B------:R0:W-:Y:S04]  /*39f0*/  STG.E desc[UR10][R8.64], R29 ;  /* 0x0000001d08007986 */ /* 0x0001e8000c10190a */
[----:B------:R-:W2:Y:S01]  /*3a00*/  LD.E R19, desc[UR10][R20.64+0x4] ;  /* 0x0000040a14137980 */ /* 0x000ea2000c101900 */
[----:B------:R-:W-:Y:S02]  /*3a10*/  SHF.L.U32 R27, R11, R22, RZ ;  /* 0x000000160b1b7219 */ /* 0x000fe400000006ff */
[----:B------:R-:W-:Y:S02]  /*3a20*/  SEL R22, RZ, 0xffffffff, P3 ;  /* 0xffffffffff167807 */ /* 0x000fe40001800000 */
[----:B------:R-:W-:Y:S02]  /*3a30*/  @!P2 SEL R22, RZ, 0xffffffff, !P0 ;  /* 0xffffffffff16a807 */ /* 0x000fe40004000000 */
[----:B------:R-:W-:-:S02]  /*3a40*/  SHF.R.U32.HI R10, RZ, R23, R10 ;  /* 0x00000017ff0a7219 */ /* 0x000fc4000001160a */
[----:B------:R-:W-:Y:S02]  /*3a50*/  LOP3.LUT R22, R22, 0x1, RZ, 0xc0, !PT ;  /* 0x0000000116167812 */ /* 0x000fe400078ec0ff */
[----:B------:R-:W-:Y:S02]  /*3a60*/  LOP3.LUT R10, R27, R10, RZ, 0xfc, !PT ;  /* 0x0000000a1b0a7212 */ /* 0x000fe400078efcff */
        /* <DEDUP_REMOVED lines=18> */
[----:B------:R-:W-:Y:S02]  /*3b90*/  ISETP.GE.U32.AND P3, PT, R27, R10, PT ;  /* 0x0000000a1b00720c */ /* 0x000fe40003f66070 */
[----:B------:R-:W-:Y:S02]  /*3ba0*/  SHF.R.U32.HI R11, RZ, R23, R11 ;  /* 0x00000017ff0b7219 */ /* 0x000fe4000001160b */
[----:B------:R-:W-:Y:S02]  /*3bb0*/  SEL R10, RZ, 0xffffffff, P3 ;  /* 0xffffffffff0a7807 */ /* 0x000fe40001800000 */
[----:B------:R-:W-:-:S04]  /*3bc0*/  @!P2 SEL R10, RZ, 0xffffffff, !P0 ;  /* 0xffffffffff0aa807 */ /* 0x000fc80004000000 */
[----:B------:R-:W-:-:S04]  /*3bd0*/  LOP3.LUT R10, R10, 0x1, RZ, 0xc0, !PT ;  /* 0x000000010a0a7812 */ /* 0x000fc800078ec0ff */
[----:B------:R-:W-:Y:S01]  /*3be0*/  ISETP.NE.U32.AND P2, PT, R10, 0x1, PT ;  /* 0x000000010a00780c */ /* 0x000fe20003f45070 */
[C---:B--2---:R-:W-:Y:S01]  /*3bf0*/  IMAD.IADD R10, R20.reuse, 0x1, -R11 ;  /* 0x00000001140a7824 */ /* 0x044fe200078e0a0b */
[----:B------:R-:W-:-:S03]  /*3c00*/  ISETP.GE.U32.AND P3, PT, R20, R11, PT ;  /* 0x0000000b1400720c */ /* 0x000fc60003f66070 */
[----:B------:R-:W-:-:S05]  /*3c10*/  VIADD R23, R10, 0xffffffff ;  /* 0xffffffff0a177836 */ /* 0x000fca0000000000 */
        /* <DEDUP_REMOVED lines=8> */
.L_x_61:
[----:B----4-:R-:W-:-:S04]  /*3ca0*/  LEA R26, P0, R25, R16, 0x2 ;  /* 0x00000010191a7211 */ /* 0x010fc800078010ff */
[----:B------:R-:W-:-:S06]  /*3cb0*/  LEA.HI.X R27, R25, R17, RZ, 0x2, P0 ;  /* 0x00000011191b7211 */ /* 0x000fcc00000f14ff */
[----:B------:R-:W4:Y:S01]  /*3cc0*/  LD.E R27, desc[UR10][R26.64] ;  /* 0x0000000a1a1b7980 */ /* 0x000f22000c101900 */
[----:B------:R-:W1:Y:S01]  /*3cd0*/  S2UR UR5, SR_CgaCtaId ;  /* 0x00000000000579c3 */ /* 0x000e620000008800 */
[----:B------:R-:W-:Y:S01]  /*3ce0*/  UMOV UR4, 0x400 ;  /* 0x0000040000047882 */ /* 0x000fe20000000000 */
[C---:B------:R-:W-:Y:S01]  /*3cf0*/  IMAD.SHL.U32 R22, R14.reuse, 0x4, RZ ;  /* 0x000000040e167824 */ /* 0x040fe200078e00ff */
[----:B------:R-:W-:Y:S01]  /*3d00*/  SHF.L.U64.HI R23, R14, 0x2, RZ ;  /* 0x000000020e177819 */ /* 0x000fe200000102ff */
[----:B--23--:R-:W-:-:S03]  /*3d10*/  IMAD.WIDE.U32 R20, R25, 0x4, R12 ;  /* 0x0000000419147825 */ /* 0x00cfc600078e000c */
[----:B------:R-:W-:-:S05]  /*3d20*/  IADD3 R18, P0, PT, R16, R22, RZ ;  /* 0x0000001610127210 */ /* 0x000fca0007f1e0ff */
[----:B------:R-:W-:Y:S01]  /*3d30*/  IMAD.X R19, R17, 0x1, R23, P0 ;  /* 0x0000000111137824 */ /* 0x000fe200000e0617 */
[----:B-1----:R-:W-:-:S09]  /*3d40*/  ULEA UR4, UR5, UR4, 0x18 ;  /* 0x0000000405047291 */ /* 0x002fd2000f8ec0ff */
[----:B0-----:R-:W4:Y:S02]  /*3d50*/  LDS.128 R8, [UR4+0x2800] ;  /* 0x00280004ff087984 */ /* 0x001f240008000c00 */
[----:B----4-:R-:W-:-:S05]  /*3d60*/  IMAD.IADD R29, R27, 0x1, -R8 ;  /* 0x000000011b1d7824 */ /* 0x010fca00078e0a08 */
[----:B------:R0:W-:Y:S04]  /*3d70*/  STG.E desc[UR10][R20.64], R29 ;  /* 0x0000001d14007986 */ /* 0x0001e8000c10190a */
[----:B------:R-:W2:Y:S01]  /*3d80*/  LD.E R24, desc[UR10][R18.64] ;  /* 0x0000000a12187980 */ /* 0x000ea2000c101900 */
[----:B------:R-:W-:Y:S02]  /*3d90*/  ISETP.GE.U32.AND P2, PT, R27, R8, PT ;  /* 0x000000081b00720c */ /* 0x000fe40003f46070 */
[----:B------:R-:W-:-:S05]  /*3da0*/  IADD3 R22, P0, PT, R12, R22, RZ ;  /* 0x000000160c167210 */ /* 0x000fca0007f1e0ff */
[----:B------:R-:W-:Y:S02]  /*3db0*/  IMAD.X R23, R13, 0x1, R23, P0 ;  /* 0x000000010d177824 */ /* 0x000fe400000e0617 */
[----:B--2---:R-:W-:-:S04]  /*3dc0*/  IMAD.IADD R8, R24, 0x1, -R9 ;  /* 0x0000000118087824 */ /* 0x004fc800078e0a09 */
[----:B------:R-:W-:-:S05]  /*3dd0*/  VIADD R27, R8, 0xffffffff ;  /* 0xffffffff081b7836 */ /* 0x000fca0000000000 */
[----:B------:R-:W-:Y:S01]  /*3de0*/  ISETP.GE.U32.AND P0, PT, R27, R24, PT ;  /* 0x000000181b00720c */ /* 0x000fe20003f06070 */
        /* <DEDUP_REMOVED lines=34> */
.L_x_62:
[C---:B0-----:R-:W-:Y:S01]  /*4010*/  VIADD R8, R7.reuse, 0x4 ;  /* 0x0000000407087836 */ /* 0x041fe20000000000 */
[----:B------:R-:W-:Y:S01]  /*4020*/  PRMT R19, R6, 0x8880, RZ ;  /* 0x0000888006137816 */ /* 0x000fe200000000ff */
[----:B------:R-:W-:Y:S01]  /*4030*/  BSSY.RECONVERGENT B3, `(.L_x_63) ;  /* 0x0000015000037945 */ /* 0x000fe20003800200 */
[----:B------:R-:W-:Y:S02]  /*4040*/  PRMT R20, R7, 0x8880, RZ ;  /* 0x0000888007147816 */ /* 0x000fe400000000ff */
[C---:B------:R-:W-:Y:S02]  /*4050*/  PRMT R10, R8.reuse, 0x8880, RZ ;  /* 0x00008880080a7816 */ /* 0x040fe400000000ff */
[----:B------:R-:W-:Y:S02]  /*4060*/  PRMT R18, R8, 0x8880, RZ ;  /* 0x0000888008127816 */ /* 0x000fe400000000ff */
[----:B------:R-:W-:Y:S02]  /*4070*/  ISETP.GE.OR P2, PT, R10, R19, !P0 ;  /* 0x000000130a00720c */ /* 0x000fe40004746670 */
[----:B------:R-:W-:-:S11]  /*4080*/  PRMT R18, R18, 0x7710, RZ ;  /* 0x0000771012127816 */ /* 0x000fd600000000ff */
[----:B------:R-:W-:Y:S05]  /*4090*/  @P2 BRA `(.L_x_64) ;  /* 0x0000000000382947 */ /* 0x000fea0003800000 */
.L_x_65:
[----:B0-----:R-:W-:-:S05]  /*40a0*/  LOP3.LUT R11, R18, 0xff, RZ, 0xc0, !PT ;  /* 0x000000ff120b7812 */ /* 0x001fca00078ec0ff */
[----:B--2---:R-:W-:-:S06]  /*40b0*/  IMAD.WIDE.U32 R8, R11, 0x4, R16 ;  /* 0x000000040b087825 */ /* 0x004fcc00078e0010 */
        /* <DEDUP_REMOVED lines=12> */
.L_x_64:
[----:B------:R-:W-:Y:S05]  /*4180*/  BSYNC.RECONVERGENT B3 ;  /* 0x0000000000037941 */ /* 0x000fea0003800200 */
.L_x_63:
[----:B--2---:R-:W-:Y:S01]  /*4190*/  PRMT R9, R18, 0x8880, RZ ;  /* 0x0000888012097816 */ /* 0x004fe200000000ff */
[----:B------:R-:W-:Y:S03]  /*41a0*/  BSSY.RECONVERGENT B3, `(.L_x_66) ;  /* 0x000000e000037945 */ /* 0x000fe60003800200 */
[----:B------:R-:W-:-:S13]  /*41b0*/  ISETP.LT.OR P0, PT, R9, R20, P0 ;  /* 0x000000140900720c */ /* 0x000fda0000701670 */
[----:B------:R-:W-:Y:S05]  /*41c0*/  @P0 BRA `(.L_x_67) ;  /* 0x00000000002c0947 */ /* 0x000fea0003800000 */
.L_x_68:
[----:B------:R-:W-:Y:S01]  /*41d0*/  VIADD R16, R18, 0xffffffff ;  /* 0xffffffff12107836 */ /* 0x000fe20000000000 */
[----:B01----:R-:W0:Y:S04]  /*41e0*/  LDS.64 R10, [R3+0x8] ;  /* 0x00000800030a7984 */ /* 0x003e280000000a00 */
        /* <DEDUP_REMOVED lines=9> */
.L_x_67:
[----:B------:R-:W-:Y:S05]  /*4280*/  BSYNC.RECONVERGENT B3 ;  /* 0x0000000000037941 */ /* 0x000fea0003800200 */
.L_x_66:
[----:B------:R-:W-:Y:S05]  /*4290*/  @P1 BRA `(.L_x_69) ;  /* 0xfffffff4003c1947 */ /* 0x000fea000383ffff */
[C---:B------:R-:W-:Y:S01]  /*42a0*/  PRMT R8, R7.reuse, 0x8880, RZ ;  /* 0x0000888007087816 */ /* 0x040fe200000000ff */
[----:B------:R-:W-:-:S03]  /*42b0*/  VIADD R7, R7, 0xffffffff ;  /* 0xffffffff07077836 */ /* 0x000fc60000000000 */
[----:B------:R-:W-:-:S13]  /*42c0*/  ISETP.GT.AND P0, PT, R8, 0x1, PT ;  /* 0x000000010800780c */ /* 0x000fda0003f04270 */
[----:B------:R-:W-:Y:S05]  /*42d0*/  @P0 BRA `(.L_x_70) ;  /* 0xfffffff4001c0947 */ /* 0x000fea000383ffff */
[----:B------:R-:W-:Y:S05]  /*42e0*/  BSYNC.RECONVERGENT B1 ;  /* 0x0000000000017941 */ /* 0x000fea0003800200 */
.L_x_60:
[----:B------:R-:W2:Y:S02]  /*42f0*/  LDS.S8 R7, [R3] ;  /* 0x0000000003077984 */ /* 0x000ea40000000200 */
[----:B--2---:R-:W-:-:S13]  /*4300*/  ISETP.GE.AND P0, PT, R7, 0x1, PT ;  /* 0x000000010700780c */ /* 0x004fda0003f06270 */
[----:B------:R-:W-:Y:S05]  /*4310*/  @!P0 BRA `(.L_x_39) ;  /* 0x00000000003c8947 */ /* 0x000fea0003800000 */
[----:B-1----:R1:W2:Y:S01]  /*4320*/  LDS.64 R8, [R3+0x8] ;  /* 0x0000080003087984 */ /* 0x0022a20000000a00 */
[----:B------:R-:W-:-:S07]  /*4330*/  PRMT R6, R7, 0x7610, R6 ;  /* 0x0000761007067816 */ /* 0x000fce0000000006 */
.L_x_71:
[----:B0-----:R-:W-:-:S05]  /*4340*/  LOP3.LUT R11, R6, 0xff, RZ, 0xc0, !PT ;  /* 0x000000ff060b7812 */ /* 0x001fca00078ec0ff */
[----:B--2---:R-:W-:-:S06]  /*4350*/  IMAD.WIDE.U32 R10, R11, 0x4, R8 ;  /* 0x000000040b0a7825 */ /* 0x004fcc00078e0008 */
[----:B------:R-:W2:Y:S01]  /*4360*/  LD.E R10, desc[UR10][R10.64+-0x4] ;  /* 0xfffffc0a0a0a7980 */ /* 0x000ea2000c101900 */
[----:B------:R-:W-:Y:S02]  /*4370*/  PRMT R7, R6, 0x7610, R7 ;  /* 0x0000761006077816 */ /* 0x000fe40000000007 */
[----:B--2---:R-:W-:-:S13]  /*4380*/  ISETP.NE.AND P0, PT, R10, RZ, PT ;  /* 0x000000ff0a00720c */ /* 0x004fda0003f05270 */
[----:B------:R-:W-:Y:S05]  /*4390*/  @P0 BRA `(.L_x_39) ;  /* 0x00000000001c0947 */ /* 0x000fea0003800000 */
[C---:B------:R-:W-:Y:S01]  /*43a0*/  VIADD R10, R6.reuse, 0xffffffff ;  /* 0xffffffff060a7836 */ /* 0x040fe20000000000 */
[----:B------:R-:W-:-:S04]  /*43b0*/  LOP3.LUT R6, R6, 0xff, RZ, 0xc0, !PT ;  /* 0x000000ff06067812 */ /* 0x000fc800078ec0ff */
[----:B------:R3:W-:Y:S01]  /*43c0*/  STS.U8 [R3], R10 ;  /* 0x0000000a03007388 */ /* 0x0007e20000000000 */
[----:B------:R-:W-:Y:S02]  /*43d0*/  ISETP.GT.U32.AND P0, PT, R6, 0x1, PT ;  /* 0x000000010600780c */ /* 0x000fe40003f04070 */
[----:B------:R-:W-:-:S11]  /*43e0*/  PRMT R6, R10, 0x7610, R6 ;  /* 0x000076100a067816 */ /* 0x000fd60000000006 */
[----:B---3--:R-:W-:Y:S05]  /*43f0*/  @P0 BRA `(.L_x_71) ;  /* 0xfffffffc00d00947 */ /* 0x008fea000383ffff */
[----:B------:R-:W-:-:S07]  /*4400*/  PRMT R7, RZ, 0x7610, R7 ;  /* 0x00007610ff077816 */ /* 0x000fce0000000007 */
.L_x_39:
[----:B------:R-:W-:Y:S05]  /*4410*/  BSYNC.RECONVERGENT B2 ;  /* 0x0000000000027941 */ /* 0x000fea0003800200 */
.L_x_38:
[----:B------:R-:W-:-:S04]  /*4420*/  PRMT R2, R2, 0x9910, RZ ;  /* 0x0000991002027816 */ /* 0x000fc800000000ff */
[----:B------:R-:W-:-:S13]  /*4430*/  ISETP.GT.AND P0, PT, R2, 0x1, PT ;  /* 0x000000010200780c */ /* 0x000fda0003f04270 */
[----:B------:R-:W-:Y:S05]  /*4440*/  @P0 BRA `(.L_x_72) ;  /* 0xffffffc000e00947 */ /* 0x000fea000383ffff */
.L_x_1:
[----:B------:R-:W-:Y:S05]  /*4450*/  BSYNC.RECONVERGENT B0 ;  /* 0x0000000000007941 */ /* 0x000fea0003800200 */
.L_x_0:
[----:B------:R-:W5:Y:S01]  /*4460*/  LDS.64 R6, [R3+0x18] ;  /* 0x0000180003067984 */ /* 0x000f620000000a00 */
[----:B-1----:R-:W-:Y:S02]  /*4470*/  IMAD.MOV.U32 R9, RZ, RZ, 0x1 ;  /* 0x00000001ff097424 */ /* 0x002fe400078e00ff */
[----:B----4-:R-:W-:-:S03]  /*4480*/  IMAD.MOV.U32 R15, RZ, RZ, 0x1 ;  /* 0x00000001ff0f7424 */ /* 0x010fc600078e00ff */
[----:B------:R-:W-:Y:S04]  /*4490*/  STS.U8 [R3+0x10], R9 ;  /* 0x0000100903007388 */ /* 0x000fe80000000000 */
[----:B-----5:R-:W-:Y:S04]  /*44a0*/  ST.E desc[UR10][R6.64], R15 ;  /* 0x0000000f06007985 */ /* 0x020fe8000c10190a */
[----:B0-----:R-:W-:Y:S04]  /*44b0*/  LDS.S8 R11, [R5] ;  /* 0x00000000050b7984 */ /* 0x001fe80000000200 */
[----:B------:R-:W0:Y:S04]  /*44c0*/  LDS.64 R8, [R5+0x8] ;  /* 0x0000080005087984 */ /* 0x000e280000000a00 */
[----:B------:R-:W1:Y:S01]  /*44d0*/  LDS.U8 R4, [R3+0x10] ;  /* 0x0000100003047984 */ /* 0x000e620000000000 */
[----:B0-----:R-:W-:-:S06]  /*44e0*/  IMAD.WIDE R8, R11, 0x4, R8 ;  /* 0x000000040b087825 */ /* 0x001fcc00078e0208 */
[----:B------:R-:W4:Y:S01]  /*44f0*/  LD.E R8, desc[UR10][R8.64+-0x4] ;  /* 0xfffffc0a08087980 */ /* 0x000f22000c101900 */
[----:B------:R-:W-:Y:S01]  /*4500*/  BSSY.RECONVERGENT B0, `(.L_x_73) ;  /* 0x00003d9000007945 */ /* 0x000fe20003800200 */
[----:B-1----:R-:W-:Y:S01]  /*4510*/  PRMT R7, R4, 0x7610, R7 ;  /* 0x0000761004077816 */ /* 0x002fe20000000007 */
[----:B----4-:R-:W0:Y:S01]  /*4520*/  FLO.U32 R2, R8 ;  /* 0x0000000800027300 */ /* 0x010e2200000e0000 */
[----:B------:R-:W-:Y:S02]  /*4530*/  ISETP.NE.AND P0, PT, R8, RZ, PT ;  /* 0x000000ff0800720c */ /* 0x000fe40003f05270 */
[----:B0-----:R-:W-:-:S05]  /*4540*/  IADD3 R2, PT, PT, -R2, 0x1f, RZ ;  /* 0x0000001f02027810 */ /* 0x001fca0007ffe1ff */
[----:B------:R-:W-:-:S05]  /*4550*/  IMAD.MOV R2, RZ, RZ, -R2 ;  /* 0x000000ffff027224 */ /* 0x000fca00078e0a02 */
[----:B------:R-:W-:-:S05]  /*4560*/  PRMT R2, R2, 0x7710, RZ ;  /* 0x0000771002027816 */ /* 0x000fca00000000ff */
[----:B------:R-:W-:-:S05]  /*4570*/  VIADD R2, R2, 0x20 ;  /* 0x0000002002027836 */ /* 0x000fca0000000000 */
[----:B------:R-:W-:-:S05]  /*4580*/  SEL R2, R2, RZ, P0 ;  /* 0x000000ff02027207 */ /* 0x000fca0000000000 */
[----:B------:R-:W-:-:S04]  /*4590*/  IMAD R2, R11, 0x20, R2 ;  /* 0x000000200b027824 */ /* 0x000fc800078e0202 */
[----:B------:R-:W-:-:S05]  /*45a0*/  VIADD R2, R2, 0xffffffe0 ;  /* 0xffffffe002027836 */ /* 0x000fca0000000000 */
[----:B------:R-:W-:-:S04]  /*45b0*/  PRMT R5, R2, 0x9910, RZ ;  /* 0x0000991002057816 */ /* 0x000fc800000000ff */
[----:B------:R-:W-:-:S13]  /*45c0*/  ISETP.GE.AND P0, PT, R5, 0x1, PT ;  /* 0x000000010500780c */ /* 0x000fda0003f06270 */
[----:B------:R-:W-:Y:S05]  /*45d0*/  @!P0 BRA `(.L_x_74) ;  /* 0x0000003c002c8947 */ /* 0x000fea0003800000 */
[----:B------:R-:W0:Y:S02]  /*45e0*/  S2R R4, SR_TID.X ;  /* 0x0000000000047919 */ /* 0x000e240000002100 */
[----:B0-----:R-:W-:-:S07]  /*45f0*/  IMAD.SHL.U32 R4, R4, 0x10, RZ ;  /* 0x0000001004047824 */ /* 0x001fce00078e00ff */
.L_x_145:
[----:B0-----:R-:W0:Y:S01]  /*4600*/  S2R R6, SR_CgaCtaId ;  /* 0x0000000000067919 */ /* 0x001e220000008800 */
[----:B------:R-:W-:Y:S01]  /*4610*/  MOV R5, 0x400 ;  /* 0x0000040000057802 */ /* 0x000fe20000000f00 */
[----:B------:R-:W-:Y:S01]  /*4620*/  BSSY.RECONVERGENT B1, `(.L_x_75) ;  /* 0x00000d3000017945 */ /* 0x000fe20003800200 */
[----:B-1----:R-:W-:-:S03]  /*4630*/  LOP3.LUT P0, R11, R7, 0xff, RZ, 0xc0, !PT ;  /* 0x000000ff070b7812 */ /* 0x002fc6000780c0ff */
[----:B------:R-:W-:-:S10]  /*4640*/  VIADD R5, R5, 0x1000 ;  /* 0x0000100005057836 */ /* 0x000fd40000000000 */
[----:B------:R-:W-:Y:S02]  /*4650*/  @!P0 PRMT R14, RZ, 0x7610, R14 ;  /* 0x00007610ff0e8816 */ /* 0x000fe4000000000e */
[----:B0-----:R-:W-:-:S05]  /*4660*/  LEA R5, R6, R5, 0x18 ;  /* 0x0000000506057211 */ /* 0x001fca00078ec0ff */
[--C-:B------:R-:W-:Y:S01]  /*4670*/  IMAD.IADD R6, R4, 0x1, R5.reuse ;  /* 0x0000000104067824 */ /* 0x100fe200078e0205 */
[----:B------:R-:W-:-:S04]  /*4680*/  PRMT R5, R2, 0x7610, R5 ;  /* 0x0000761002057816 */ /* 0x000fc80000000005 */
[----:B------:R0:W-:Y:S01]  /*4690*/  @!P0 STS.U8 [R6], RZ ;  /* 0x000000ff06008388 */ /* 0x0001e20000000000 */
[----:B----4-:R-:W-:Y:S05]  /*46a0*/  @!P0 BRA `(.L_x_76) ;  /* 0x0000000c00288947 */ /* 0x010fea0003800000 */
[----:B------:R-:W-:Y:S01]  /*46b0*/  IMAD.SHL.U32 R9, R7, 0x2, RZ ;  /* 0x0000000207097824 */ /* 0x000fe200078e00ff */
[----:B------:R-:W-:Y:S04]  /*46c0*/  BSSY.RECONVERGENT B2, `(.L_x_77) ;  /* 0x0000028000027945 */ /* 0x000fe80003800200 */
[----:B------:R1:W-:Y:S01]  /*46d0*/  STS.U8 [R6], R9 ;  /* 0x0000000906007388 */ /* 0x0003e20000000000 */
[----:B------:R-:W-:-:S04]  /*46e0*/  PRMT R8, R9, 0x8880, RZ ;  /* 0x0000888009087816 */ /* 0x000fc800000000ff */
[----:B------:R-:W-:-:S13]  /*46f0*/  ISETP.GE.AND P0, PT, R8, 0x1, PT ;  /* 0x000000010800780c */ /* 0x000fda0003f06270 */
[----:B-1----:R-:W-:Y:S05]  /*4700*/  @!P0 BRA `(.L_x_78) ;  /* 0x00000000008c8947 */ /* 0x002fea0003800000 */
        /* <DEDUP_REMOVED lines=10> */
.L_x_81:
        /* <DEDUP_REMOVED lines=17> */
.L_x_80:
[----:B------:R-:W-:Y:S05]  /*48c0*/  BSYNC.RECONVERGENT B3 ;  /* 0x0000000000037941 */ /* 0x000fea0003800200 */
.L_x_79:
[----:B------:R-:W4:Y:S01]  /*48d0*/  @!P1 LDS.64 R14, [R6+0x8] ;  /* 0x00000800060e9984 */ /* 0x000f220000000a00 */
[----:B------:R-:W-:-:S05]  /*48e0*/  @!P1 LOP3.LUT R17, R8, 0xffff, RZ, 0xc0, !PT ;  /* 0x0000ffff08119812 */ /* 0x000fca00078ec0ff */
[----:B----4-:R-:W-:-:S05]  /*48f0*/  @!P1 IMAD.WIDE.U32 R14, R17, 0x4, R14 ;  /* 0x00000004110e9825 */ /* 0x010fca00078e000e */
[----:B------:R-:W-:Y:S04]  /*4900*/  @!P1 ST.E desc[UR10][R14.64], RZ ;  /* 0x000000ff0e009985 */ /* 0x000fe8000c10190a */
[----:B------:R-:W4:Y:S02]  /*4910*/  @!P1 LDS.64 R8, [R6+0x8] ;  /* 0x0000080006089984 */ /* 0x000f240000000a00 */
[----:B----4-:R-:W-:-:S05]  /*4920*/  @!P1 IMAD.WIDE.U32 R8, R17, 0x4, R8 ;  /* 0x0000000411089825 */ /* 0x010fca00078e0008 */
[----:B------:R4:W-:Y:S02]  /*4930*/  @!P1 ST.E desc[UR10][R8.64+0x4], RZ ;  /* 0x000004ff08009985 */ /* 0x0009e4000c10190a */
.L_x_78:
[----:B------:R-:W-:Y:S05]  /*4940*/  BSYNC.RECONVERGENT B2 ;  /* 0x0000000000027941 */ /* 0x000fea0003800200 */
.L_x_77:
[----:B----4-:R-:W-:Y:S01]  /*4950*/  PRMT R8, R7, 0x8880, RZ ;  /* 0x0000888007087816 */ /* 0x010fe200000000ff */
[----:B------:R-:W-:Y:S03]  /*4960*/  BSSY.RECONVERGENT B2, `(.L_x_82) ;  /* 0x0000095000027945 */ /* 0x000fe60003800200 */
[----:B------:R-:W-:-:S13]  /*4970*/  ISETP.GE.AND P0, PT, R8, 0x1, PT ;  /* 0x000000010800780c */ /* 0x000fda0003f06270 */
[----:B------:R-:W-:Y:S05]  /*4980*/  @!P0 BRA `(.L_x_83) ;  /* 0x0000000800488947 */ /* 0x000fea0003800000 */
[----:B------:R-:W-:Y:S02]  /*4990*/  ISETP.GE.U32.AND P0, PT, R11, 0x4, PT ;  /* 0x000000040b00780c */ /* 0x000fe40003f06070 */
[C---:B------:R-:W-:Y:S02]  /*49a0*/  LOP3.LUT R8, R7.reuse, 0x3, RZ, 0xc0, !PT ;  /* 0x0000000307087812 */ /* 0x040fe400078ec0ff */
[----:B------:R-:W-:Y:S02]  /*49b0*/  LOP3.LUT R9, R7, 0x7c, RZ, 0xc0, !PT ;  /* 0x0000007c07097812 */ /* 0x000fe400078ec0ff */
[----:B------:R-:W-:-:S07]  /*49c0*/  PRMT R10, RZ, 0x7610, R10 ;  /* 0x00007610ff0a7816 */ /* 0x000fce000000000a */
.L_x_92:
[----:B----4-:R-:W4:Y:S01]  /*49d0*/  LDS.64 R14, [R3+0x18] ;  /* 0x00001800030e7984 */ /* 0x010f220000000a00 */
[----:B------:R-:W-:-:S05]  /*49e0*/  LOP3.LUT R11, R10, 0xff, RZ, 0xc0, !PT ;  /* 0x000000ff0a0b7812 */ /* 0x000fca00078ec0ff */
[----:B----4-:R-:W-:-:S05]  /*49f0*/  IMAD.WIDE.U32 R14, R11, 0x4, R14 ;  /* 0x000000040b0e7825 */ /* 0x010fca00078e000e */
[----:B------:R-:W4:Y:S01]  /*4a00*/  LD.E R22, desc[UR10][R14.64] ;  /* 0x0000000a0e167980 */ /* 0x000f22000c101900 */
[----:B------:R-:W-:Y:S01]  /*4a10*/  BSSY.RECONVERGENT B3, `(.L_x_84) ;  /* 0x0000082000037945 */ /* 0x000fe20003800200 */
[----:B----4-:R-:W-:-:S13]  /*4a20*/  ISETP.NE.AND P1, PT, R22, RZ, PT ;  /* 0x000000ff1600720c */ /* 0x010fda0003f25270 */
        /* <DEDUP_REMOVED lines=8> */
.L_x_89:
[----:B----4-:R-:W4:Y:S01]  /*4ab0*/  LDS.64 R16, [R3+0x18] ;  /* 0x0000180003107984 */ /* 0x010f220000000a00 */
[C---:B------:R-:W-:Y:S01]  /*4ac0*/  IMAD.IADD R27, R23.reuse, 0x1, R10 ;  /* 0x00000001171b7824 */ /* 0x040fe200078e020a */
[----:B------:R-:W-:Y:S02]  /*4ad0*/  LOP3.LUT R25, R23, 0xff, RZ, 0xc0, !PT ;  /* 0x000000ff17197812 */ /* 0x000fe400078ec0ff */
[----:B------:R-:W5:Y:S02]  /*4ae0*/  LDS.64 R14, [R6+0x8] ;  /* 0x00000800060e7984 */ /* 0x000f640000000a00 */
[----:B------:R-:W-:Y:S01]  /*4af0*/  LOP3.LUT R27, R27, 0xff, RZ, 0xc0, !PT ;  /* 0x000000ff1b1b7812 */ /* 0x000fe200078ec0ff */
[----:B----4-:R-:W-:-:S04]  /*4b00*/  IMAD.WIDE.U32 R16, R25, 0x4, R16 ;  /* 0x0000000419107825 */ /* 0x010fc800078e0010 */
[----:B-----5:R-:W-:Y:S02]  /*4b10*/  IMAD.WIDE.U32 R14, R27, 0x4, R14 ;  /* 0x000000041b0e7825 */ /* 0x020fe400078e000e */
[----:B------:R-:W4:Y:S04]  /*4b20*/  LD.E R17, desc[UR10][R16.64] ;  /* 0x0000000a10117980 */ /* 0x000f28000c101900 */
[----:B------:R-:W4:Y:S02]  /*4b30*/  LD.E R19, desc[UR10][R14.64] ;  /* 0x0000000a0e137980 */ /* 0x000f24000c101900 */
[----:B----4-:R-:W-:-:S04]  /*4b40*/  IMAD R19, R22, R17, R19 ;  /* 0x0000001116137224 */ /* 0x010fc800078e0213 */
[----:B------:R-:W-:-:S05]  /*4b50*/  IMAD.IADD R19, R19, 0x1, R18 ;  /* 0x0000000113137824 */ /* 0x000fca00078e0212 */
[----:B------:R-:W-:-:S04]  /*4b60*/  ISETP.NE.AND P1, PT, R19, -0x1, PT ;  /* 0xffffffff1300780c */ /* 0x000fc80003f25270 */
[----:B------:R-:W-:-:S05]  /*4b70*/  SEL R29, R19, RZ, P1 ;  /* 0x000000ff131d7207 */ /* 0x000fca0000800000 */
[----:B------:R-:W-:Y:S04]  /*4b80*/  ST.E desc[UR10][R14.64], R29 ;  /* 0x0000001d0e007985 */ /* 0x000fe8000c10190a */
[----:B-123--:R-:W1:Y:S04]  /*4b90*/  LDS.64 R20, [R3+0x18] ;  /* 0x0000180003147984 */ /* 0x00ee680000000a00 */
[----:B------:R-:W2:Y:S01]  /*4ba0*/  LDS.64 R18, [R6+0x8] ;  /* 0x0000080006127984 */ /* 0x000ea20000000a00 */
[----:B-1----:R-:W-:-:S04]  /*4bb0*/  IMAD.WIDE.U32 R20, R25, 0x4, R20 ;  /* 0x0000000419147825 */ /* 0x002fc800078e0014 */
[----:B--2---:R-:W-:Y:S02]  /*4bc0*/  IMAD.WIDE.U32 R18, R27, 0x4, R18 ;  /* 0x000000041b127825 */ /* 0x004fe400078e0012 */
        /* <DEDUP_REMOVED lines=38> */
.L_x_88:
[----:B------:R-:W-:-:S07]  /*4e30*/  PRMT R19, R9, 0x7610, R19 ;  /* 0x0000761009137816 */ /* 0x000fce0000000013 */
.L_x_87:
[----:B------:R-:W-:Y:S05]  /*4e40*/  BSYNC.RECONVERGENT B4 ;  /* 0x0000000000047941 */ /* 0x000fea0003800200 */
.L_x_86:
[----:B-1234-:R1:W2:Y:S01]  /*4e50*/  LDS.64 R20, [R6+0x8] ;  /* 0x0000080006147984 */ /* 0x01e2a20000000a00 */
[----:B------:R-:W-:Y:S01]  /*4e60*/  ISETP.NE.AND P1, PT, R8, RZ, PT ;  /* 0x000000ff0800720c */ /* 0x000fe20003f25270 */
[----:B------:R-:W-:-:S12]  /*4e70*/  BSSY.RECONVERGENT B4, `(.L_x_90) ;  /* 0x0000037000047945 */ /* 0x000fd80003800200 */
[----:B-1----:R-:W-:Y:S05]  /*4e80*/  @!P1 BRA `(.L_x_91) ;  /* 0x0000000000d49947 */ /* 0x002fea0003800000 */
[----:B------:R-:W1:Y:S01]  /*4e90*/  LDS.64 R16, [R3+0x18] ;  /* 0x0000180003107984 */ /* 0x000e620000000a00 */
[C---:B------:R-:W-:Y:S01]  /*4ea0*/  IMAD.IADD R14, R19.reuse, 0x1, R10 ;  /* 0x00000001130e7824 */ /* 0x040fe200078e020a */
[----:B------:R-:W-:-:S04]  /*4eb0*/  LOP3.LUT R19, R19, 0xffff, RZ, 0xc0, !PT ;  /* 0x0000ffff13137812 */ /* 0x000fc800078ec0ff */
[----:B------:R-:W-:-:S05]  /*4ec0*/  LOP3.LUT R15, R14, 0xff, RZ, 0xc0, !PT ;  /* 0x000000ff0e0f7812 */ /* 0x000fca00078ec0ff */
[----:B--2---:R-:W-:-:S05]  /*4ed0*/  IMAD.WIDE.U32 R14, R15, 0x4, R20 ;  /* 0x000000040f0e7825 */ /* 0x004fca00078e0014 */
[----:B------:R-:W2:Y:S01]  /*4ee0*/  LD.E R20, desc[UR10][R14.64] ;  /* 0x0000000a0e147980 */ /* 0x000ea2000c101900 */
[----:B-1----:R-:W-:-:S06]  /*4ef0*/  IMAD.WIDE.U32 R16, R19, 0x4, R16 ;  /* 0x0000000413107825 */ /* 0x002fcc00078e0010 */
[----:B------:R-:W2:Y:S01]  /*4f00*/  LD.E R17, desc[UR10][R16.64] ;  /* 0x0000000a10117980 */ /* 0x000ea2000c101900 */
[----:B------:R-:W-:Y:S01]  /*4f10*/  ISETP.NE.AND P2, PT, R8, 0x1, PT ;  /* 0x000000010800780c */ /* 0x000fe20003f45270 */
[----:B--2---:R-:W-:-:S04]  /*4f20*/  IMAD R21, R22, R17, R20 ;  /* 0x0000001116157224 */ /* 0x004fc800078e0214 */
[----:B------:R-:W-:-:S05]  /*4f30*/  IMAD.IADD R21, R21, 0x1, R18 ;  /* 0x0000000115157824 */ /* 0x000fca00078e0212 */
[----:B------:R-:W-:-:S04]  /*4f40*/  ISETP.NE.AND P1, PT, R21, -0x1, PT ;  /* 0xffffffff1500780c */ /* 0x000fc80003f25270 */
[----:B------:R-:W-:-:S05]  /*4f50*/  SEL R23, R21, RZ, P1 ;  /* 0x000000ff15177207 */ /* 0x000fca0000800000 */
[----:B------:R1:W-:Y:S04]  /*4f60*/  ST.E desc[UR10][R14.64], R23 ;  /* 0x000000170e007985 */ /* 0x0003e8000c10190a */
[----:B------:R1:W3:Y:S01]  /*4f70*/  LDS.64 R20, [R6+0x8] ;  /* 0x0000080006147984 */ /* 0x0002e20000000a00 */
[----:B------:R-:W-:Y:S05]  /*4f80*/  @!P2 BRA `(.L_x_91) ;  /* 0x000000000094a947 */ /* 0x000fea0003800000 */
[----:B-1----:R-:W1:Y:S01]  /*4f90*/  LDS.64 R14, [R3+0x18] ;  /* 0x00001800030e7984 */ /* 0x002e620000000a00 */
[C---:B------:R-:W-:Y:S01]  /*4fa0*/  IADD3 R16, P2, PT, R19.reuse, R11, RZ ;  /* 0x0000000b13107210 */ /* 0x040fe20007f5e0ff */
[----:B------:R-:W-:Y:S01]  /*4fb0*/  IMAD.SHL.U32 R23, R19, 0x4, RZ ;  /* 0x0000000413177824 */ /* 0x000fe200078e00ff */
[----:B------:R-:W-:-:S03]  /*4fc0*/  SHF.R.U32.HI R11, RZ, 0x1e, R19 ;  /* 0x0000001eff0b7819 */ /* 0x000fc60000011613 */
[----:B------:R-:W-:Y:S02]  /*4fd0*/  IMAD.X R17, RZ, RZ, RZ, P2 ;  /* 0x000000ffff117224 */ /* 0x000fe400010e06ff */
[----:B------:R-:W-:-:S03]  /*4fe0*/  IMAD.SHL.U32 R25, R16, 0x4, RZ ;  /* 0x0000000410197824 */ /* 0x000fc600078e00ff */
[----:B------:R-:W-:Y:S02]  /*4ff0*/  SHF.L.U64.HI R19, R16, 0x2, R17 ;  /* 0x0000000210137819 */ /* 0x000fe40000010211 */
[----:B---3--:R-:W-:-:S05]  /*5000*/  IADD3 R16, P3, PT, R20, R25, RZ ;  /* 0x0000001914107210 */ /* 0x008fca0007f7e0ff */
[----:B------:R-:W-:-:S05]  /*5010*/  IMAD.X R17, R21, 0x1, R19, P3 ;  /* 0x0000000115117824 */ /* 0x000fca00018e0613 */
[----:B------:R-:W2:Y:S01]  /*5020*/  LD.E R18, desc[UR10][R16.64+0x4] ;  /* 0x0000040a10127980 */ /* 0x000ea2000c101900 */
[----:B-1----:R-:W-:-:S05]  /*5030*/  IADD3 R14, P2, PT, R14, R23, RZ ;  /* 0x000000170e0e7210 */ /* 0x002fca0007f5e0ff */
[----:B------:R-:W-:-:S06]  /*5040*/  IMAD.X R15, R15, 0x1, R11, P2 ;  /* 0x000000010f0f7824 */ /* 0x000fcc00010e060b */
[----:B------:R-:W2:Y:S02]  /*5050*/  LD.E R15, desc[UR10][R14.64+0x4] ;  /* 0x0000040a0e0f7980 */ /* 0x000ea4000c101900 */
[----:B--2---:R-:W-:-:S04]  /*5060*/  IMAD R20, R22, R15, R18 ;  /* 0x0000000f16147224 */ /* 0x004fc800078e0212 */
[----:B------:R-:W-:Y:S02]  /*5070*/  VIADD R18, R20, 0x1 ;  /* 0x0000000114127836 */ /* 0x000fe40000000000 */
[----:B------:R-:W-:-:S05]  /*5080*/  @P1 IMAD.MOV R18, RZ, RZ, R20 ;  /* 0x000000ffff121224 */ /* 0x000fca00078e0214 */
[----:B------:R-:W-:-:S04]  /*5090*/  ISETP.NE.AND P1, PT, R18, -0x1, PT ;  /* 0xffffffff1200780c */ /* 0x000fc80003f25270 */
[----:B------:R-:W-:-:S05]  /*50a0*/  SEL R27, R18, RZ, P1 ;  /* 0x000000ff121b7207 */ /* 0x000fca0000800000 */
[----:B------:R4:W-:Y:S04]  /*50b0*/  ST.E desc[UR10][R16.64+0x4], R27 ;  /* 0x0000041b10007985 */ /* 0x0009e8000c10190a */
[----:B------:R4:W1:Y:S01]  /*50c0*/  LDS.64 R20, [R6+0x8] ;  /* 0x0000080006147984 */ /* 0x0008620000000a00 */
[----:B------:R-:W-:-:S13]  /*50d0*/  ISETP.NE.AND P1, PT, R8, 0x2, PT ;  /* 0x000000020800780c */ /* 0x000fda0003f25270 */
[----:B----4-:R-:W-:Y:S05]  /*50e0*/  @!P1 BRA `(.L_x_91) ;  /* 0x00000000003c9947 */ /* 0x010fea0003800000 */
[----:B------:R-:W2:Y:S01]  /*50f0*/  LDS.64 R14, [R3+0x18] ;  /* 0x00001800030e7984 */ /* 0x000ea20000000a00 */
[----:B-1----:R-:W-:-:S05]  /*5100*/  IADD3 R16, P2, PT, R20, R25, RZ ;  /* 0x0000001914107210 */ /* 0x002fca0007f5e0ff */
[----:B------:R-:W-:Y:S01]  /*5110*/  IMAD.X R17, R21, 0x1, R19, P2 ;  /* 0x0000000115117824 */ /* 0x000fe200010e0613 */
[----:B--2---:R-:W-:-:S05]  /*5120*/  IADD3 R14, P1, PT, R14, R23, RZ ;  /* 0x000000170e0e7210 */ /* 0x004fca0007f3e0ff */
[----:B------:R-:W-:Y:S02]  /*5130*/  IMAD.X R15, R15, 0x1, R11, P1 ;  /* 0x000000010f0f7824 */ /* 0x000fe400008e060b */
[----:B------:R-:W2:Y:S04]  /*5140*/  LD.E R11, desc[UR10][R16.64+0x8] ;  /* 0x0000080a100b7980 */ /* 0x000ea8000c101900 */
[----:B------:R-:W2:Y:S01]  /*5150*/  LD.E R15, desc[UR10][R14.64+0x8] ;  /* 0x0000080a0e0f7980 */ /* 0x000ea2000c101900 */
[----:B------:R-:W-:Y:S01]  /*5160*/  ISETP.NE.AND P1, PT, R18, -0x1, PT ;  /* 0xffffffff1200780c */ /* 0x000fe20003f25270 */
[----:B--2---:R-:W-:-:S04]  /*5170*/  IMAD R11, R22, R15, R11 ;  /* 0x0000000f160b7224 */ /* 0x004fc800078e020b */
[----:B------:R-:W-:-:S08]  /*5180*/  VIADD R18, R11, 0x1 ;  /* 0x000000010b127836 */ /* 0x000fd00000000000 */
[----:B------:R-:W-:-:S05]  /*5190*/  @P1 IMAD.MOV R18, RZ, RZ, R11 ;  /* 0x000000ffff121224 */ /* 0x000fca00078e020b */
[----:B------:R-:W-:-:S04]  /*51a0*/  ISETP.NE.AND P1, PT, R18, -0x1, PT ;  /* 0xffffffff1200780c */ /* 0x000fc80003f25270 */
[----:B------:R-:W-:-:S05]  /*51b0*/  SEL R11, R18, RZ, P1 ;  /* 0x000000ff120b7207 */ /* 0x000fca0000800000 */
[----:B------:R4:W-:Y:S04]  /*51c0*/  ST.E desc[UR10][R16.64+0x8], R11 ;  /* 0x0000080b10007985 */ /* 0x0009e8000c10190a */
[----:B------:R4:W1:Y:S02]  /*51d0*/  LDS.64 R20, [R6+0x8] ;  /* 0x0000080006147984 */ /* 0x0008640000000a00 */
.L_x_91:
[----:B------:R-:W-:Y:S05]  /*51e0*/  BSYNC.RECONVERGENT B4 ;  /* 0x0000000000047941 */ /* 0x000fea0003800200 */
.L_x_90:
[----:B----4-:R-:W-:-:S05]  /*51f0*/  IMAD.IADD R11, R10, 0x1, R7 ;  /* 0x000000010a0b7824 */ /* 0x010fca00078e0207 */
[----:B------:R-:W-:-:S05]  /*5200*/  LOP3.LUT R11, R11, 0xff, RZ, 0xc0, !PT ;  /* 0x000000ff0b0b7812 */ /* 0x000fca00078ec0ff */
[----:B-123--:R-:W-:-:S05]  /*5210*/  IMAD.WIDE.U32 R20, R11, 0x4, R20 ;  /* 0x000000040b147825 */ /* 0x00efca00078e0014 */
[----:B------:R4:W-:Y:S02]  /*5220*/  ST.E desc[UR10][R20.64], RZ ;  /* 0x000000ff14007985 */ /* 0x0009e4000c10190a */
.L_x_85:
[----:B------:R-:W-:Y:S05]  /*5230*/  BSYNC.RECONVERGENT B3 ;  /* 0x0000000000037941 */ /* 0x000fea0003800200 */
.L_x_84:
[----:B------:R-:W-:Y:S01]  /*5240*/  VIADD R10, R10, 0x1 ;  /* 0x000000010a0a7836 */ /* 0x000fe20000000000 */
[----:B------:R-:W-:-:S04]  /*5250*/  PRMT R14, R7, 0x8880, RZ ;  /* 0x00008880070e7816 */ /* 0x000fc800000000ff */
[C---:B------:R-:W-:Y:S02]  /*5260*/  PRMT R11, R10.reuse, 0x8880, RZ ;  /* 0x000088800a0b7816 */ /* 0x040fe400000000ff */
[----:B------:R-:W-:Y:S02]  /*5270*/  PRMT R10, R10, 0x8880, RZ ;  /* 0x000088800a0a7816 */ /* 0x000fe400000000ff */
[----:B------:R-:W-:Y:S02]  /*5280*/  ISETP.GE.AND P1, PT, R11, R14, PT ;  /* 0x0000000e0b00720c */ /* 0x000fe40003f26270 */
[----:B------:R-:W-:-:S11]  /*5290*/  PRMT R10, R10, 0x7710, RZ ;  /* 0x000077100a0a7816 */ /* 0x000fd600000000ff */
[----:B------:R-:W-:Y:S05]  /*52a0*/  @!P1 BRA `(.L_x_92) ;  /* 0xfffffff400c89947 */ /* 0x000fea000383ffff */
.L_x_83:
[----:B------:R-:W-:Y:S05]  /*52b0*/  BSYNC.RECONVERGENT B2 ;  /* 0x0000000000027941 */ /* 0x000fea0003800200 */
.L_x_82:
[----:B------:R-:W5:Y:S04]  /*52c0*/  LDS.U8 R14, [R6] ;  /* 0x00000000060e7984 */ /* 0x000f680000000000 */
[----:B------:R-:W0:Y:S01]  /*52d0*/  LDS.64 R8, [R6+0x8] ;  /* 0x0000080006087984 */ /* 0x000e220000000a00 */
[----:B-----5:R-:W-:-:S05]  /*52e0*/  PRMT R7, R14, 0x8880, RZ ;  /* 0x000088800e077816 */ /* 0x020fca00000000ff */
[----:B0-----:R-:W-:-:S06]  /*52f0*/  IMAD.WIDE R8, R7, 0x4, R8 ;  /* 0x0000000407087825 */ /* 0x001fcc00078e0208 */
[----:B------:R-:W5:Y:S02]  /*5300*/  LD.E R8, desc[UR10][R8.64+-0x4] ;  /* 0xfffffc0a08087980 */ /* 0x000f64000c101900 */
[----:B-----5:R-:W-:-:S13]  /*5310*/  ISETP.NE.AND P0, PT, R8, RZ, PT ;  /* 0x000000ff0800720c */ /* 0x020fda0003f05270 */
[----:B------:R-:W-:-:S05]  /*5320*/  @!P0 VIADD R7, R14, 0xffffffff ;  /* 0xffffffff0e078836 */ /* 0x000fca0000000000 */
[----:B------:R0:W-:Y:S01]  /*5330*/  @!P0 STS.U8 [R6], R7 ;  /* 0x0000000706008388 */ /* 0x0001e20000000000 */
[----:B------:R-:W-:-:S07]  /*5340*/  @!P0 PRMT R14, R7, 0x7610, R14 ;  /* 0x00007610070e8816 */ /* 0x000fce000000000e */
.L_x_76:
[----:B------:R-:W-:Y:S05]  /*5350*/  BSYNC.RECONVERGENT B1 ;  /* 0x0000000000017941 */ /* 0x000fea0003800200 */
.L_x_75:
[----:B------:R1:W-:Y:S01]  /*5360*/  STS.U8 [R3+0x10], R14 ;  /* 0x0000100e03007388 */ /* 0x0003e20000000000 */
[C---:B0-----:R-:W-:Y:S01]  /*5370*/  PRMT R7, R14.reuse, 0x8880, RZ ;  /* 0x000088800e077816 */ /* 0x041fe200000000ff */
[----:B------:R-:W-:Y:S03]  /*5380*/  BSSY.RECONVERGENT B1, `(.L_x_93) ;  /* 0x0000018000017945 */ /* 0x000fe60003800200 */
[----:B------:R-:W-:Y:S02]  /*5390*/  ISETP.GE.AND P0, PT, R7, 0x1, PT ;  /* 0x000000010700780c */ /* 0x000fe40003f06270 */
[----:B------:R-:W-:-:S11]  /*53a0*/  PRMT R7, R14, 0x7610, R7 ;  /* 0x000076100e077816 */ /* 0x000fd60000000007 */
[----:B-1----:R-:W-:Y:S05]  /*53b0*/  @!P0 BRA `(.L_x_94) ;  /* 0x0000000000508947 */ /* 0x002fea0003800000 */
[----:B------:R-:W-:Y:S01]  /*53c0*/  BSSY.RECONVERGENT B2, `(.L_x_95) ;  /* 0x0000010000027945 */ /* 0x000fe20003800200 */
[----:B------:R-:W-:-:S07]  /*53d0*/  PRMT R7, RZ, 0x7610, R7 ;  /* 0x00007610ff077816 */ /* 0x000fce0000000007 */
.L_x_96:
[----:B------:R-:W0:Y:S01]  /*53e0*/  LDS.64 R8, [R6+0x8] ;  /* 0x0000080006087984 */ /* 0x000e220000000a00 */
[----:B------:R-:W-:-:S03]  /*53f0*/  LOP3.LUT R15, R7, 0xff, RZ, 0xc0, !PT ;  /* 0x000000ff070f7812 */ /* 0x000fc600078ec0ff */
[----:B------:R-:W1:Y:S02]  /*5400*/  LDS.64 R10, [R3+0x18] ;  /* 0x00001800030a7984 */ /* 0x000e640000000a00 */
[----:B0-----:R-:W-:-:S06]  /*5410*/  IMAD.WIDE.U32 R8, R15, 0x4, R8 ;  /* 0x000000040f087825 */ /* 0x001fcc00078e0008 */
[----:B------:R-:W5:Y:S01]  /*5420*/  LD.E R9, desc[UR10][R8.64] ;  /* 0x0000000a08097980 */ /* 0x000f62000c101900 */
[----:B-1----:R-:W-:-:S04]  /*5430*/  IMAD.WIDE.U32 R10, R15, 0x4, R10 ;  /* 0x000000040f0a7825 */ /* 0x002fc800078e000a */
[----:B------:R-:W-:-:S05]  /*5440*/  VIADD R7, R7, 0x1 ;  /* 0x0000000107077836 */ /* 0x000fca0000000000 */
[C---:B------:R-:W-:Y:S02]  /*5450*/  PRMT R15, R7.reuse, 0x8880, RZ ;  /* 0x00008880070f7816 */ /* 0x040fe400000000ff */
[----:B------:R-:W-:-:S04]  /*5460*/  PRMT R7, R7, 0x8880, RZ ;  /* 0x0000888007077816 */ /* 0x000fc800000000ff */
[----:B------:R-:W-:Y:S01]  /*5470*/  PRMT R7, R7, 0x7710, RZ ;  /* 0x0000771007077816 */ /* 0x000fe200000000ff */
[----:B-----5:R-:W-:Y:S04]  /*5480*/  ST.E desc[UR10][R10.64], R9 ;  /* 0x000000090a007985 */ /* 0x020fe8000c10190a */
[----:B------:R-:W0:Y:S02]  /*5490*/  LDS.S8 R14, [R3+0x10] ;  /* 0x00001000030e7984 */ /* 0x000e240000000200 */
[----:B0-----:R-:W-:-:S13]  /*54a0*/  ISETP.GE.AND P0, PT, R15, R14, PT ;  /* 0x0000000e0f00720c */ /* 0x001fda0003f06270 */
[----:B------:R-:W-:Y:S05]  /*54b0*/  @!P0 BRA `(.L_x_96) ;  /* 0xfffffffc00c88947 */ /* 0x000fea000383ffff */
[----:B------:R-:W-:Y:S05]  /*54c0*/  BSYNC.RECONVERGENT B2 ;  /* 0x0000000000027941 */ /* 0x000fea0003800200 */
.L_x_95:
[----:B------:R-:W0:Y:S01]  /*54d0*/  LDS.U8 R6, [R6] ;  /* 0x0000000006067984 */ /* 0x000e220000000000 */
[----:B------:R-:W-:Y:S02]  /*54e0*/  PRMT R7, R14, 0x7610, R7 ;  /* 0x000076100e077816 */ /* 0x000fe40000000007 */
[----:B0-----:R-:W-:-:S07]  /*54f0*/  PRMT R14, R6, 0x7610, R14 ;  /* 0x00007610060e7816 */ /* 0x001fce000000000e */
.L_x_94:
[----:B------:R-:W-:Y:S05]  /*5500*/  BSYNC.RECONVERGENT B1 ;  /* 0x0000000000017941 */ /* 0x000fea0003800200 */
.L_x_93:
[----:B------:R-:W-:Y:S01]  /*5510*/  PRMT R6, R14, 0x8880, RZ ;  /* 0x000088800e067816 */ /* 0x000fe200000000ff */
        /* <DEDUP_REMOVED lines=9> */
[----:B------:R-:W0:Y:S02]  /*55b0*/  LDS.U8 R6, [R3+0x10] ;  /* 0x0000100003067984 */ /* 0x000e240000000000 */
[----:B0-----:R-:W-:Y:S02]  /*55c0*/  VIADD R10, R6, 0x1 ;  /* 0x00000001060a7836 */ /* 0x001fe40000000000 */
[----:B------:R-:W-:-:S03]  /*55d0*/  VIADD R6, R14, 0xfffffffd ;  /* 0xfffffffd0e067836 */ /* 0x000fc60000000000 */
[----:B------:R0:W-:Y:S04]  /*55e0*/  STS.U8 [R3+0x10], R10 ;  /* 0x0000100a03007388 */ /* 0x0001e80000000000 */
.L_x_109:
[C---:B------:R-:W-:Y:S01]  /*55f0*/  VIADD R8, R6.reuse, 0xffffffff ;  /* 0xffffffff06087836 */ /* 0x040fe20000000000 */
[C---:B------:R-:W-:Y:S01]  /*5600*/  LOP3.LUT R15, R6.reuse, 0xff, RZ, 0xc0, !PT ;  /* 0x000000ff060f7812 */ /* 0x040fe200078ec0ff */
[----:B------:R-:W-:Y:S01]  /*5610*/  IMAD.MOV.U32 R23, RZ, RZ, 0x20 ;  /* 0x00000020ff177424 */ /* 0x000fe200078e00ff */
[----:B------:R-:W-:Y:S02]  /*5620*/  PRMT R22, R6, 0x7610, R22 ;  /* 0x0000761006167816 */ /* 0x000fe40000000016 */
[C---:B------:R-:W-:Y:S02]  /*5630*/  LOP3.LUT R7, R8.reuse, 0xff, RZ, 0xc0, !PT ;  /* 0x000000ff08077812 */ /* 0x040fe400078ec0ff */
[----:B------:R-:W-:-:S03]  /*5640*/  PRMT R6, R8, 0x7610, R6 ;  /* 0x0000761008067816 */ /* 0x000fc60000000006 */
[----:B0-----:R-:W-:-:S07]  /*5650*/  IMAD.WIDE.U32 R16, R7, 0x4, R12 ;  /* 0x0000000407107825 */ /* 0x001fce00078e000c */
.L_x_108:
[----:B0-----:R1:W0:Y:S01]  /*5660*/  LDS.64 R18, [R3+0x18] ;  /* 0x0000180003127984 */ /* 0x0012220000000a00 */
[----:B------:R-:W-:Y:S02]  /*5670*/  VIADD R27, R23, 0xffffffff ;  /* 0xffffffff171b7836 */ /* 0x000fe40000000000 */
[----:B--234-:R-:W-:Y:S02]  /*5680*/  IMAD.MOV.U32 R20, RZ, RZ, R23 ;  /* 0x000000ffff147224 */ /* 0x01cfe400078e0017 */
[----:B------:R-:W-:Y:S01]  /*5690*/  IMAD.MOV.U32 R23, RZ, RZ, R27 ;  /* 0x000000ffff177224 */ /* 0x000fe200078e001b */
[----:B------:R-:W-:Y:S02]  /*56a0*/  ISETP.NE.AND P0, PT, R27, RZ, PT ;  /* 0x000000ff1b00720c */ /* 0x000fe40003f05270 */
[----:B------:R-:W-:-:S11]  /*56b0*/  ISETP.GT.U32.AND P1, PT, R20, 0x1, PT ;  /* 0x000000011400780c */ /* 0x000fd60003f24070 */
[----:B-1----:R-:W-:Y:S05]  /*56c0*/  @!P0 BRA `(.L_x_100) ;  /* 0x0000000400248947 */ /* 0x002fea0003800000 */
[----:B------:R-:W1:Y:S01]  /*56d0*/  S2UR UR5, SR_CgaCtaId ;  /* 0x00000000000579c3 */ /* 0x000e620000008800 */
[----:B------:R-:W-:Y:S01]  /*56e0*/  UMOV UR4, 0x400 ;  /* 0x0000040000047882 */ /* 0x000fe20000000000 */
[----:B------:R-:W-:Y:S01]  /*56f0*/  IADD3 R20, PT, PT, -R20, 0x21, RZ ;  /* 0x0000002114147810 */ /* 0x000fe20007ffe1ff */
[----:B-1----:R-:W-:-:S09]  /*5700*/  ULEA UR4, UR5, UR4, 0x18 ;  /* 0x0000000405047291 */ /* 0x002fd2000f8ec0ff */
[----:B0-----:R-:W0:Y:S02]  /*5710*/  LDS.128 R8, [UR4+0x2800] ;  /* 0x00280004ff087984 */ /* 0x001e240008000c00 */
[-C--:B0-----:R-:W-:Y:S02]  /*5720*/  SHF.L.U32 R21, R8, R27.reuse, RZ ;  /* 0x0000001b08157219 */ /* 0x081fe400000006ff */
[----:B------:R-:W-:Y:S02]  /*5730*/  SHF.R.U32.HI R26, RZ, R20, R8 ;  /* 0x00000014ff1a7219 */ /* 0x000fe40000011608 */
[----:B------:R-:W-:Y:S02]  /*5740*/  LEA R8, P0, R7, R18, 0x2 ;  /* 0x0000001207087211 */ /* 0x000fe400078010ff */
[----:B------:R-:W-:Y:S02]  /*5750*/  SHF.L.U32 R29, R9, R27, RZ ;  /* 0x0000001b091d7219 */ /* 0x000fe400000006ff */
[----:B------:R-:W-:-:S02]  /*5760*/  SHF.R.U32.HI R24, RZ, R20, R9 ;  /* 0x00000014ff187219 */ /* 0x000fc40000011609 */
[----:B------:R-:W-:Y:S02]  /*5770*/  LEA.HI.X R9, R7, R19, RZ, 0x2, P0 ;  /* 0x0000001307097211 */ /* 0x000fe400000f14ff */
[-C--:B------:R-:W-:Y:S02]  /*5780*/  SHF.L.U32 R25, R10, R27.reuse, RZ ;  /* 0x0000001b0a197219 */ /* 0x080fe400000006ff */
[----:B------:R-:W-:Y:S01]  /*5790*/  SHF.R.U32.HI R10, RZ, R20, R10 ;  /* 0x00000014ff0a7219 */ /* 0x000fe2000001160a */
[----:B------:R-:W2:Y:S01]  /*57a0*/  LD.E R8, desc[UR10][R8.64] ;  /* 0x0000000a08087980 */ /* 0x000ea2000c101900 */
[----:B------:R-:W-:Y:S01]  /*57b0*/  LOP3.LUT R24, R25, R24, RZ, 0xfc, !PT ;  /* 0x0000001819187212 */ /* 0x000fe200078efcff */
[----:B------:R-:W-:Y:S01]  /*57c0*/  IMAD.SHL.U32 R25, R15, 0x4, RZ ;  /* 0x000000040f197824 */ /* 0x000fe200078e00ff */
[----:B------:R-:W-:Y:S02]  /*57d0*/  SHF.L.U32 R27, R11, R27, RZ ;  /* 0x0000001b0b1b7219 */ /* 0x000fe400000006ff */
[----:B------:R-:W-:-:S02]  /*57e0*/  LOP3.LUT R26, R29, R26, RZ, 0xfc, !PT ;  /* 0x0000001a1d1a7212 */ /* 0x000fc400078efcff */
[----:B------:R-:W-:Y:S02]  /*57f0*/  LOP3.LUT R27, R27, R10, RZ, 0xfc, !PT ;  /* 0x0000000a1b1b7212 */ /* 0x000fe400078efcff */
[----:B------:R-:W-:Y:S02]  /*5800*/  IADD3 R10, P2, PT, R18, R25, RZ ;  /* 0x00000019120a7210 */ /* 0x000fe40007f5e0ff */
[----:B------:R-:W-:Y:S02]  /*5810*/  SHF.R.U32.HI R20, RZ, R20, R11 ;  /* 0x00000014ff147219 */ /* 0x000fe4000001160b */
[C---:B--2---:R-:W-:Y:S01]  /*5820*/  ISETP.GE.U32.AND P0, PT, R8.reuse, R21, PT ;  /* 0x000000150800720c */ /* 0x044fe20003f06070 */
[----:B------:R-:W-:Y:S01]  /*5830*/  IMAD.IADD R29, R8, 0x1, -R21 ;  /* 0x00000001081d7824 */ /* 0x000fe200078e0a15 */
[----:B------:R-:W-:-:S05]  /*5840*/  SHF.L.U64.HI R21, R15, 0x2, RZ ;  /* 0x000000020f157819 */ /* 0x000fca00000102ff */
[----:B------:R-:W-:Y:S01]  /*5850*/  IMAD.X R11, R19, 0x1, R21, P2 ;  /* 0x00000001130b7824 */ /* 0x000fe200010e0615 */
[----:B------:R-:W-:Y:S04]  /*5860*/  STG.E desc[UR10][R16.64], R29 ;  /* 0x0000001d10007986 */ /* 0x000fe8000c10190a */
[----:B------:R-:W2:Y:S01]  /*5870*/  LD.E R28, desc[UR10][R10.64] ;  /* 0x0000000a0a1c7980 */ /* 0x000ea2000c101900 */
[----:B------:R-:W-:Y:S01]  /*5880*/  IADD3 R8, P4, PT, R12, R25, RZ ;  /* 0x000000190c087210 */ /* 0x000fe20007f9e0ff */
        /* <DEDUP_REMOVED lines=16> */
[----:B------:R-:W-:-:S05]  /*5990*/  @P2 IMAD.MOV R24, RZ, RZ, R21 ;  /* 0x000000ffff182224 */ /* 0x000fca00078e0215 */
[----:B------:R1:W-:Y:S04]  /*59a0*/  STG.E desc[UR10][R8.64+0x4], R24 ;  /* 0x0000041808007986 */ /* 0x0003e8000c10190a */
[----:B0-----:R-:W2:Y:S01]  /*59b0*/  LD.E R26, desc[UR10][R10.64+0x8] ;  /* 0x0000080a0a1a7980 */ /* 0x001ea2000c101900 */
        /* <DEDUP_REMOVED lines=16> */
[----:B-1----:R-:W-:-:S05]  /*5ac0*/  VIADD R24, R21, 0xffffffff ;  /* 0xffffffff15187836 */ /* 0x002fca0000000000 */
[----:B------:R-:W-:-:S03]  /*5ad0*/  ISETP.GE.U32.AND P0, PT, R24, R29, PT ;  /* 0x0000001d1800720c */ /* 0x000fc60003f06070 */
[----:B------:R-:W-:-:S05]  /*5ae0*/  @P2 IMAD.MOV R24, RZ, RZ, R21 ;  /* 0x000000ffff182224 */ /* 0x000fca00078e0215 */
[----:B------:R0:W-:Y:S01]  /*5af0*/  STG.E desc[UR10][R8.64+0xc], R24 ;  /* 0x00000c1808007986 */ /* 0x0001e2000c10190a */
[----:B------:R-:W-:-:S04]  /*5b00*/  ISETP.GE.U32.AND P3, PT, R29, R20, PT ;  /* 0x000000141d00720c */ /* 0x000fc80003f66070 */
[----:B------:R-:W-:Y:S02]  /*5b10*/  SEL R10, RZ, 0xffffffff, P3 ;  /* 0xffffffffff0a7807 */ /* 0x000fe40001800000 */
[----:B------:R-:W-:-:S04]  /*5b20*/  @!P2 SEL R10, RZ, 0xffffffff, !P0 ;  /* 0xffffffffff0aa807 */ /* 0x000fc80004000000 */
[----:B------:R-:W-:-:S04]  /*5b30*/  LOP3.LUT R10, R10, 0x1, RZ, 0xc0, !PT ;  /* 0x000000010a0a7812 */ /* 0x000fc800078ec0ff */
[----:B------:R-:W-:Y:S01]  /*5b40*/  ISETP.EQ.U32.AND P0, PT, R10, 0x1, PT ;  /* 0x000000010a00780c */ /* 0x000fe20003f02070 */
[----:B0-----:R-:W-:-:S12]  /*5b50*/  BRA `(.L_x_101) ;  /* 0x0000000000d87947 */ /* 0x001fd80003800000 */
.L_x_100:
[----:B0-----:R-:W-:-:S04]  /*5b60*/  LEA R24, P0, R7, R18, 0x2 ;  /* 0x0000001207187211 */ /* 0x001fc800078010ff */
[----:B------:R-:W-:-:S06]  /*5b70*/  LEA.HI.X R25, R7, R19, RZ, 0x2, P0 ;  /* 0x0000001307197211 */ /* 0x000fcc00000f14ff */
[----:B------:R-:W2:Y:S01]  /*5b80*/  LD.E R25, desc[UR10][R24.64] ;  /* 0x0000000a18197980 */ /* 0x000ea2000c101900 */
[----:B------:R-:W0:Y:S01]  /*5b90*/  S2UR UR5, SR_CgaCtaId ;  /* 0x00000000000579c3 */ /* 0x000e220000008800 */
[----:B------:R-:W-:Y:S01]  /*5ba0*/  UMOV UR4, 0x400 ;  /* 0x0000040000047882 */ /* 0x000fe20000000000 */
[C---:B------:R-:W-:Y:S01]  /*5bb0*/  IMAD.SHL.U32 R29, R15.reuse, 0x4, RZ ;  /* 0x000000040f1d7824 */ /* 0x040fe200078e00ff */
[----:B------:R-:W-:-:S04]  /*5bc0*/  SHF.L.U64.HI R27, R15, 0x2, RZ ;  /* 0x000000020f1b7819 */ /* 0x000fc800000102ff */
[----:B------:R-:W-:-:S05]  /*5bd0*/  IADD3 R20, P0, PT, R18, R29, RZ ;  /* 0x0000001d12147210 */ /* 0x000fca0007f1e0ff */
[----:B------:R-:W-:Y:S01]  /*5be0*/  IMAD.X R21, R19, 0x1, R27, P0 ;  /* 0x0000000113157824 */ /* 0x000fe200000e061b */
[----:B0-----:R-:W-:-:S09]  /*5bf0*/  ULEA UR4, UR5, UR4, 0x18 ;  /* 0x0000000405047291 */ /* 0x001fd2000f8ec0ff */
[----:B------:R-:W2:Y:S02]  /*5c00*/  LDS.128 R8, [UR4+0x2800] ;  /* 0x00280004ff087984 */ /* 0x000ea40008000c00 */
[----:B--2---:R-:W-:-:S05]  /*5c10*/  IMAD.IADD R26, R25, 0x1, -R8 ;  /* 0x00000001191a7824 */ /* 0x004fca00078e0a08 */
[----:B------:R0:W-:Y:S04]  /*5c20*/  STG.E desc[UR10][R16.64], R26 ;  /* 0x0000001a10007986 */ /* 0x0001e8000c10190a */
[----:B------:R-:W2:Y:S01]  /*5c30*/  LD.E R24, desc[UR10][R20.64] ;  /* 0x0000000a14187980 */ /* 0x000ea2000c101900 */
[----:B------:R-:W-:Y:S02]  /*5c40*/  ISETP.GE.U32.AND P2, PT, R25, R8, PT ;  /* 0x000000081900720c */ /* 0x000fe40003f46070 */
[----:B------:R-:W-:Y:S01]  /*5c50*/  IADD3 R8, P4, PT, R12, R29, RZ ;  /* 0x0000001d0c087210 */ /* 0x000fe20007f9e0ff */
[C---:B--2---:R-:W-:Y:S01]  /*5c60*/  IMAD.IADD R25, R24.reuse, 0x1, -R9 ;  /* 0x0000000118197824 */ /* 0x044fe200078e0a09 */
[----:B------:R-:W-:-:S03]  /*5c70*/  ISETP.GE.U32.AND P3, PT, R24, R9, PT ;  /* 0x000000091800720c */ /* 0x000fc60003f66070 */
[----:B------:R-:W-:Y:S02]  /*5c80*/  IMAD.X R9, R13, 0x1, R27, P4 ;  /* 0x000000010d097824 */ /* 0x000fe400020e061b */
[----:B------:R-:W-:-:S05]  /*5c90*/  VIADD R28, R25, 0xffffffff ;  /* 0xffffffff191c7836 */ /* 0x000fca0000000000 */
[----:B------:R-:W-:Y:S01]  /*5ca0*/  ISETP.GE.U32.AND P0, PT, R28, R24, PT ;  /* 0x000000181c00720c */ /* 0x000fe20003f06070 */
[----:B------:R-:W-:-:S05]  /*5cb0*/  @P2 IMAD.MOV R28, RZ, RZ, R25 ;  /* 0x000000ffff1c2224 */ /* 0x000fca00078e0219 */
[----:B------:R1:W-:Y:S04]  /*5cc0*/  STG.E desc[UR10][R8.64], R28 ;  /* 0x0000001c08007986 */ /* 0x0003e8000c10190a */
[----:B------:R-:W2:Y:S01]  /*5cd0*/  LD.E R25, desc[UR10][R20.64+0x4] ;  /* 0x0000040a14197980 */ /* 0x000ea2000c101900 */
[----:B------:R-:W-:Y:S02]  /*5ce0*/  SEL R24, RZ, 0xffffffff, !P0 ;  /* 0xffffffffff187807 */ /* 0x000fe40004000000 */
[----:B------:R-:W-:-:S04]  /*5cf0*/  @P2 SEL R24, RZ, 0xffffffff, P3 ;  /* 0xffffffffff182807 */ /* 0x000fc80001800000 */
[----:B------:R-:W-:-:S04]  /*5d00*/  LOP3.LUT R24, R24, 0x1, RZ, 0xc0, !PT ;  /* 0x0000000118187812 */ /* 0x000fc800078ec0ff */
[----:B------:R-:W-:Y:S01]  /*5d10*/  ISETP.NE.U32.AND P2, PT, R24, 0x1, PT ;  /* 0x000000011800780c */ /* 0x000fe20003f45070 */
[----:B--2---:R-:W-:-:S04]  /*5d20*/  IMAD.IADD R24, R25, 0x1, -R10 ;  /* 0x0000000119187824 */ /* 0x004fc800078e0a0a */
[----:B0-----:R-:W-:-:S05]  /*5d30*/  VIADD R26, R24, 0xffffffff ;  /* 0xffffffff181a7836 */ /* 0x001fca0000000000 */
[----:B------:R-:W-:-:S03]  /*5d40*/  ISETP.GE.U32.AND P0, PT, R26, R25, PT ;  /* 0x000000191a00720c */ /* 0x000fc60003f06070 */
[----:B------:R-:W-:-:S05]  /*5d50*/  @P2 IMAD.MOV R26, RZ, RZ, R24 ;  /* 0x000000ffff1a2224 */ /* 0x000fca00078e0218 */
[----:B------:R1:W-:Y:S04]  /*5d60*/  STG.E desc[UR10][R8.64+0x4], R26 ;  /* 0x0000041a08007986 */ /* 0x0003e8000c10190a */
        /* <DEDUP_REMOVED lines=17> */
[----:B--2---:R-:W-:-:S12]  /*5e80*/  VIADD R11, R20, 0xffffffff ;  /* 0xffffffff140b7836 */ /* 0x004fd80000000000 */
[----:B------:R-:W-:Y:S01]  /*5e90*/  @P0 IMAD.MOV R11, RZ, RZ, R20 ;  /* 0x000000ffff0b0224 */ /* 0x000fe200078e0214 */
[----:B------:R-:W-:-:S04]  /*5ea0*/  ISETP.EQ.AND P0, PT, R20, RZ, !P0 ;  /* 0x000000ff1400720c */ /* 0x000fc80004702270 */
[----:B------:R1:W-:Y:S09]  /*5eb0*/  STG.E desc[UR10][R8.64+0xc], R11 ;  /* 0x00000c0b08007986 */ /* 0x0003f2000c10190a */
.L_x_101:
[----:B-1----:R-:W-:Y:S01]  /*5ec0*/  VIADD R8, R22, 0x4 ;  /* 0x0000000416087836 */ /* 0x002fe20000000000 */
        /* <DEDUP_REMOVED lines=8> */
.L_x_104:
        /* <DEDUP_REMOVED lines=14> */
.L_x_103:
[----:B------:R-:W-:Y:S05]  /*6030*/  BSYNC.RECONVERGENT B3 ;  /* 0x0000000000037941 */ /* 0x000fea0003800200 */
.L_x_102:
[----:B0-----:R-:W-:Y:S01]  /*6040*/  PRMT R9, R20, 0x8880, RZ ;  /* 0x0000888014097816 */ /* 0x001fe200000000ff */
[----:B------:R-:W-:Y:S03]  /*6050*/  BSSY.RECONVERGENT B3, `(.L_x_105) ;  /* 0x000000e000037945 */ /* 0x000fe60003800200 */
[----:B------:R-:W-:-:S13]  /*6060*/  ISETP.LT.OR P0, PT, R9, R24, P0 ;  /* 0x000000180900720c */ /* 0x000fda0000701670 */
[----:B------:R-:W-:Y:S05]  /*6070*/  @P0 BRA `(.L_x_106) ;  /* 0x00000000002c0947 */ /* 0x000fea0003800000 */
.L_x_107:
        /* <DEDUP_REMOVED lines=11> */
.L_x_106:
[----:B------:R-:W-:Y:S05]  /*6130*/  BSYNC.RECONVERGENT B3 ;  /* 0x0000000000037941 */ /* 0x000fea0003800200 */
.L_x_105:
[----:B------:R-:W-:Y:S05]  /*6140*/  @P1 BRA `(.L_x_108) ;  /* 0xfffffff400441947 */ /* 0x000fea000383ffff */
[----:B------:R-:W-:-:S04]  /*6150*/  PRMT R7, R22, 0x8880, RZ ;  /* 0x0000888016077816 */ /* 0x000fc800000000ff */
[----:B------:R-:W-:-:S13]  /*6160*/  ISETP.GT.AND P0, PT, R7, 0x1, PT ;  /* 0x000000010700780c */ /* 0x000fda0003f04270 */
[----:B------:R-:W-:Y:S05]  /*6170*/  @P0 BRA `(.L_x_109) ;  /* 0xfffffff4001c0947 */ /* 0x000fea000383ffff */
[----:B------:R-:W-:Y:S05]  /*6180*/  BSYNC.RECONVERGENT B2 ;  /* 0x0000000000027941 */ /* 0x000fea0003800200 */
.L_x_99:
[----:B------:R-:W1:Y:S02]  /*6190*/  LDS.S8 R7, [R3+0x10] ;  /* 0x0000100003077984 */ /* 0x000e640000000200 */
[----:B-1----:R-:W-:-:S13]  /*61a0*/  ISETP.GE.AND P0, PT, R7, 0x1, PT ;  /* 0x000000010700780c */ /* 0x002fda0003f06270 */
[----:B------:R-:W-:Y:S05]  /*61b0*/  @!P0 BRA `(.L_x_98) ;  /* 0x0000000000308947 */ /* 0x000fea0003800000 */
[----:B0-----:R0:W1:Y:S02]  /*61c0*/  LDS.64 R8, [R3+0x18] ;  /* 0x0000180003087984 */ /* 0x0010640000000a00 */
.L_x_110:
[----:B------:R-:W-:-:S05]  /*61d0*/  LOP3.LUT R11, R7, 0xff, RZ, 0xc0, !PT ;  /* 0x000000ff070b7812 */ /* 0x000fca00078ec0ff */
[----:B-1----:R-:W-:-:S06]  /*61e0*/  IMAD.WIDE.U32 R10, R11, 0x4, R8 ;  /* 0x000000040b0a7825 */ /* 0x002fcc00078e0008 */
[----:B------:R-:W2:Y:S02]  /*61f0*/  LD.E R10, desc[UR10][R10.64+-0x4] ;  /* 0xfffffc0a0a0a7980 */ /* 0x000ea4000c101900 */
[----:B--2---:R-:W-:-:S13]  /*6200*/  ISETP.NE.AND P0, PT, R10, RZ, PT ;  /* 0x000000ff0a00720c */ /* 0x004fda0003f05270 */
[----:B------:R-:W-:Y:S05]  /*6210*/  @P0 BRA `(.L_x_98) ;  /* 0x0000000000180947 */ /* 0x000fea0003800000 */
[C---:B------:R-:W-:Y:S01]  /*6220*/  VIADD R6, R7.reuse, 0xffffffff ;  /* 0xffffffff07067836 */ /* 0x040fe20000000000 */
[----:B------:R-:W-:-:S04]  /*6230*/  PRMT R7, R7, 0x8880, RZ ;  /* 0x0000888007077816 */ /* 0x000fc800000000ff */
[----:B------:R1:W-:Y:S01]  /*6240*/  STS.U8 [R3+0x10], R6 ;  /* 0x0000100603007388 */ /* 0x0003e20000000000 */
[----:B------:R-:W-:Y:S02]  /*6250*/  ISETP.GT.AND P0, PT, R7, 0x1, PT ;  /* 0x000000010700780c */ /* 0x000fe40003f04270 */
[----:B------:R-:W-:-:S11]  /*6260*/  PRMT R7, R6, 0x7610, R7 ;  /* 0x0000761006077816 */ /* 0x000fd60000000007 */
[----:B-1----:R-:W-:Y:S05]  /*6270*/  @P0 BRA `(.L_x_110) ;  /* 0xfffffffc00d40947 */ /* 0x002fea000383ffff */
.L_x_98:
[----:B------:R-:W-:Y:S05]  /*6280*/  BSYNC.RECONVERGENT B1 ;  /* 0x0000000000017941 */ /* 0x000fea0003800200 */
.L_x_97:
[----:B------:R-:W0:Y:S01]  /*6290*/  S2R R6, SR_TID.X ;  /* 0x0000000000067919 */ /* 0x000e220000002100 */
[----:B------:R-:W1:Y:S01]  /*62a0*/  S2UR UR5, SR_CgaCtaId ;  /* 0x00000000000579c3 */ /* 0x000e620000008800 */
[----:B------:R-:W-:Y:S01]  /*62b0*/  UMOV UR4, 0x400 ;  /* 0x0000040000047882 */ /* 0x000fe20000000000 */
[----:B------:R-:W-:Y:S01]  /*62c0*/  VIADD R2, R2, 0xffffffff ;  /* 0xffffffff02027836 */ /* 0x000fe20000000000 */
[----:B------:R-:W-:-:S04]  /*62d0*/  UIADD3 UR4, UPT, UPT, UR4, 0x800, URZ ;  /* 0x0000080004047890 */ /* 0x000fc8000fffe0ff */
[----:B-1----:R-:W-:Y:S01]  /*62e0*/  ULEA UR4, UR5, UR4, 0x18 ;  /* 0x0000000405047291 */ /* 0x002fe2000f8ec0ff */
[----:B0-----:R-:W-:Y:S01]  /*62f0*/  IMAD.SHL.U32 R10, R6, 0x10, RZ ;  /* 0x00000010060a7824 */ /* 0x001fe200078e00ff */
[----:B------:R-:W-:-:S07]  /*6300*/  LOP3.LUT R6, R2, 0xffff, RZ, 0xc0, !PT ;  /* 0x0000ffff02067812 */ /* 0x000fce00078ec0ff */
[----:B------:R-:W0:Y:S01]  /*6310*/  LDS.64 R8, [R10+UR4+0x8] ;  /* 0x000008040a087984 */ /* 0x000e220008000a00 */
[----:B------:R-:W-:-:S04]  /*6320*/  SHF.R.U32.HI R6, RZ, 0x5, R6 ;  /* 0x00000005ff067819 */ /* 0x000fc80000011606 */
[----:B------:R-:W-:-:S05]  /*6330*/  LOP3.LUT R11, R6, 0xffff, RZ, 0xc0, !PT ;  /* 0x0000ffff060b7812 */ /* 0x000fca00078ec0ff */
[----:B0-----:R-:W-:-:S06]  /*6340*/  IMAD.WIDE.U32 R8, R11, 0x4, R8 ;  /* 0x000000040b087825 */ /* 0x001fcc00078e0008 */
[----:B------:R-:W5:Y:S01]  /*6350*/  LD.E R9, desc[UR10][R8.64] ;  /* 0x0000000a08097980 */ /* 0x000f62000c101900 */
[----:B------:R-:W-:Y:S01]  /*6360*/  BSSY.RECONVERGENT B2, `(.L_x_111) ;  /* 0x00001ef000027945 */ /* 0x000fe20003800200 */
[----:B-----5:R-:W-:-:S04]  /*6370*/  SHF.R.W.U32.HI R6, RZ, R2, R9 ;  /* 0x00000002ff067219 */ /* 0x020fc80000011e09 */
[----:B------:R-:W-:-:S04]  /*6380*/  LOP3.LUT R6, R6, 0x1, RZ, 0xc0, !PT ;  /* 0x0000000106067812 */ /* 0x000fc800078ec0ff */
[----:B------:R-:W-:-:S13]  /*6390*/  ISETP.NE.U32.AND P0, PT, R6, 0x1, PT ;  /* 0x000000010600780c */ /* 0x000fda0003f05070 */
[----:B------:R-:W-:Y:S05]  /*63a0*/  @P0 BRA `(.L_x_112) ;  /* 0x0000001c00a80947 */ /* 0x000fea0003800000 */
[----:B------:R-:W0:Y:S01]  /*63b0*/  S2R R8, SR_CgaCtaId ;  /* 0x0000000000087919 */ /* 0x000e220000008800 */
[----:B------:R-:W-:Y:S01]  /*63c0*/  MOV R6, 0x400 ;  /* 0x0000040000067802 */ /* 0x000fe20000000f00 */
[----:B------:R-:W-:Y:S01]  /*63d0*/  BSSY.RECONVERGENT B1, `(.L_x_113) ;  /* 0x00000f3000017945 */ /* 0x000fe20003800200 */
[----:B------:R-:W-:-:S03]  /*63e0*/  LOP3.LUT P0, R11, R7, 0xff, RZ, 0xc0, !PT ;  /* 0x000000ff070b7812 */ /* 0x000fc6000780c0ff */
[----:B------:R-:W-:-:S10]  /*63f0*/  VIADD R9, R6, 0x1000 ;  /* 0x0000100006097836 */ /* 0x000fd40000000000 */
[----:B------:R-:W-:Y:S02]  /*6400*/  @!P0 PRMT R6, RZ, 0x7610, R6 ;  /* 0x00007610ff068816 */ /* 0x000fe40000000006 */
[----:B0-----:R-:W-:-:S05]  /*6410*/  LEA R9, R8, R9, 0x18 ;  /* 0x0000000908097211 */ /* 0x001fca00078ec0ff */
[----:B------:R-:W-:-:S05]  /*6420*/  IMAD.IADD R8, R10, 0x1, R9 ;  /* 0x000000010a087824 */ /* 0x000fca00078e0209 */
        /* <DEDUP_REMOVED lines=19> */
.L_x_119:
[----:B-1----:R-:W1:Y:S01]  /*6560*/  LDS.64 R14, [R8+0x8] ;  /* 0x00000800080e7984 */ /* 0x002e620000000a00 */
[C---:B------:R-:W-:Y:S01]  /*6570*/  LOP3.LUT R23, R10.reuse, 0xff, RZ, 0xc0, !PT ;  /* 0x000000ff0a177812 */ /* 0x040fe200078ec0ff */
[----:B------:R-:W-:-:S04]  /*6580*/  VIADD R10, R10, 0x4 ;  /* 0x000000040a0a7836 */ /* 0x000fc80000000000 */
[----:B-1----:R-:W-:-:S05]  /*6590*/  IMAD.WIDE.U32 R14, R23, 0x4, R14 ;  /* 0x00000004170e7825 */ /* 0x002fca00078e000e */
[----:B------:R1:W-:Y:S04]  /*65a0*/  ST.E desc[UR10][R14.64], RZ ;  /* 0x000000ff0e007985 */ /* 0x0003e8000c10190a */
[----:B------:R-:W5:Y:S01]  /*65b0*/  LDS.64 R16, [R8+0x8] ;  /* 0x0000080008107984 */ /* 0x000f620000000a00 */
[----:B-1----:R-:W-:-:S04]  /*65c0*/  LOP3.LUT R14, R10, 0xff, RZ, 0xc0, !PT ;  /* 0x000000ff0a0e7812 */ /* 0x002fc800078ec0ff */
[----:B------:R-:W-:Y:S01]  /*65d0*/  ISETP.NE.AND P0, PT, R14, R9, PT ;  /* 0x000000090e00720c */ /* 0x000fe20003f05270 */
[----:B-----5:R-:W-:-:S05]  /*65e0*/  IMAD.WIDE.U32 R16, R23, 0x4, R16 ;  /* 0x0000000417107825 */ /* 0x020fca00078e0010 */
[----:B------:R-:W-:Y:S04]  /*65f0*/  ST.E desc[UR10][R16.64+0x4], RZ ;  /* 0x000004ff10007985 */ /* 0x000fe8000c10190a */
[----:B------:R-:W1:Y:S02]  /*6600*/  LDS.64 R18, [R8+0x8] ;  /* 0x0000080008127984 */ /* 0x000e640000000a00 */
[----:B-1----:R-:W-:-:S05]  /*6610*/  IMAD.WIDE.U32 R18, R23, 0x4, R18 ;  /* 0x0000000417127825 */ /* 0x002fca00078e0012 */
[----:B------:R-:W-:Y:S04]  /*6620*/  ST.E desc[UR10][R18.64+0x8], RZ ;  /* 0x000008ff12007985 */ /* 0x000fe8000c10190a */
[----:B--234-:R-:W1:Y:S02]  /*6630*/  LDS.64 R20, [R8+0x8] ;  /* 0x0000080008147984 */ /* 0x01ce640000000a00 */
[----:B-1----:R-:W-:-:S05]  /*6640*/  IMAD.WIDE.U32 R20, R23, 0x4, R20 ;  /* 0x0000000417147825 */ /* 0x002fca00078e0014 */
[----:B------:R1:W-:Y:S01]  /*6650*/  ST.E desc[UR10][R20.64+0xc], RZ ;  /* 0x00000cff14007985 */ /* 0x0003e2000c10190a */
[----:B------:R-:W-:Y:S05]  /*6660*/  @P0 BRA `(.L_x_119) ;  /* 0xfffffffc00bc0947 */ /* 0x000fea000383ffff */
.L_x_118:
[----:B------:R-:W-:Y:S05]  /*6670*/  BSYNC.RECONVERGENT B4 ;  /* 0x0000000000047941 */ /* 0x000fea0003800200 */
.L_x_117:
[----:B------:R-:W-:Y:S05]  /*6680*/  @!P1 BRA `(.L_x_116) ;  /* 0x0000000000449947 */ /* 0x000fea0003800000 */
[----:B------:R-:W5:Y:S01]  /*6690*/  LDS.64 R14, [R8+0x8] ;  /* 0x00000800080e7984 */ /* 0x000f620000000a00 */
[----:B------:R-:W-:Y:S02]  /*66a0*/  LOP3.LUT R9, R6, 0xffff, RZ, 0xc0, !PT ;  /* 0x0000ffff06097812 */ /* 0x000fe400078ec0ff */
[----:B------:R-:W-:-:S03]  /*66b0*/  ISETP.NE.AND P0, PT, R22, 0x1, PT ;  /* 0x000000011600780c */ /* 0x000fc60003f05270 */
[----:B-----5:R-:W-:-:S05]  /*66c0*/  IMAD.WIDE.U32 R14, R9, 0x4, R14 ;  /* 0x00000004090e7825 */ /* 0x020fca00078e000e */
[----:B------:R0:W-:Y:S05]  /*66d0*/  ST.E desc[UR10][R14.64], RZ ;  /* 0x000000ff0e007985 */ /* 0x0001ea000c10190a */
[----:B------:R-:W-:Y:S05]  /*66e0*/  @!P0 BRA `(.L_x_116) ;  /* 0x00000000002c8947 */ /* 0x000fea0003800000 */
[----:B0-----:R-:W0:Y:S01]  /*66f0*/  LDS.64 R14, [R8+0x8] ;  /* 0x00000800080e7984 */ /* 0x001e220000000a00 */
[----:B------:R-:W-:Y:S01]  /*6700*/  IMAD.SHL.U32 R19, R9, 0x4, RZ ;  /* 0x0000000409137824 */ /* 0x000fe200078e00ff */
[----:B------:R-:W-:Y:S02]  /*6710*/  ISETP.NE.AND P0, PT, R22, 0x2, PT ;  /* 0x000000021600780c */ /* 0x000fe40003f05270 */
[----:B------:R-:W-:Y:S02]  /*6720*/  SHF.R.U32.HI R9, RZ, 0x1e, R9 ;  /* 0x0000001eff097819 */ /* 0x000fe40000011609 */
[----:B0-----:R-:W-:-:S05]  /*6730*/  IADD3 R16, P1, PT, R14, R19, RZ ;  /* 0x000000130e107210 */ /* 0x001fca0007f3e0ff */
[----:B------:R-:W-:-:S05]  /*6740*/  IMAD.X R17, R15, 0x1, R9, P1 ;  /* 0x000000010f117824 */ /* 0x000fca00008e0609 */
[----:B------:R-:W-:Y:S04]  /*6750*/  ST.E desc[UR10][R16.64+0x4], RZ ;  /* 0x000004ff10007985 */ /* 0x000fe8000c10190a */
[----:B------:R-:W0:Y:S02]  /*6760*/  @P0 LDS.64 R14, [R8+0x8] ;  /* 0x00000800080e0984 */ /* 0x000e240000000a00 */
[----:B0-----:R-:W-:-:S05]  /*6770*/  @P0 IADD3 R14, P1, PT, R14, R19, RZ ;  /* 0x000000130e0e0210 */ /* 0x001fca0007f3e0ff */
[----:B------:R-:W-:-:S05]  /*6780*/  @P0 IMAD.X R15, R15, 0x1, R9, P1 ;  /* 0x000000010f0f0824 */ /* 0x000fca00008e0609 */
[----:B------:R0:W-:Y:S03]  /*6790*/  @P0 ST.E desc[UR10][R14.64+0x8], RZ ;  /* 0x000008ff0e000985 */ /* 0x0001e6000c10190a */
.L_x_116:
[----:B------:R-:W-:Y:S05]  /*67a0*/  BSYNC.RECONVERGENT B3 ;  /* 0x0000000000037941 */ /* 0x000fea0003800200 */
.L_x_115:
        /* <DEDUP_REMOVED lines=11> */
.L_x_128:
[----:B0-----:R-:W0:Y:S02]  /*6860*/  LDS.64 R18, [R3+0x18] ;  /* 0x0000180003127984 */ /* 0x001e240000000a00 */
[----:B01----:R-:W-:-:S05]  /*6870*/  IMAD.WIDE.U32 R14, R9, 0x4, R18 ;  /* 0x00000004090e7825 */ /* 0x003fca00078e0012 */
[----:B------:R-:W5:Y:S01]  /*6880*/  LD.E R11, desc[UR10][R14.64] ;  /* 0x0000000a0e0b7980 */ /* 0x000f62000c101900 */
[----:B------:R-:W-:Y:S01]  /*6890*/  BSSY.RECONVERGENT B5, `(.L_x_124) ;  /* 0x0000031000057945 */ /* 0x000fe20003800200 */
[----:B------:R-:W-:Y:S01]  /*68a0*/  IMAD.MOV.U32 R10, RZ, RZ, R9 ;  /* 0x000000ffff0a7224 */ /* 0x000fe200078e0009 */
[----:B-----5:R-:W-:-:S13]  /*68b0*/  ISETP.NE.AND P0, PT, R11, RZ, PT ;  /* 0x000000ff0b00720c */ /* 0x020fda0003f05270 */
[----:B------:R-:W-:Y:S05]  /*68c0*/  @!P0 BRA `(.L_x_125) ;  /* 0x0000000000b48947 */ /* 0x000fea0003800000 */
[----:B------:R-:W0:Y:S02]  /*68d0*/  LDS.64 R14, [R8+0x8] ;  /* 0x00000800080e7984 */ /* 0x000e240000000a00 */
[----:B0-----:R-:W-:-:S05]  /*68e0*/  IMAD.WIDE.U32 R14, R10, 0x4, R14 ;  /* 0x000000040a0e7825 */ /* 0x001fca00078e000e */
[----:B------:R-:W5:Y:S01]  /*68f0*/  LD.E R17, desc[UR10][R14.64] ;  /* 0x0000000a0e117980 */ /* 0x000f62000c101900 */
[----:B------:R-:W0:Y:S01]  /*6900*/  S2UR UR5, SR_CgaCtaId ;  /* 0x00000000000579c3 */ /* 0x000e220000008800 */
[----:B------:R-:W-:Y:S02]  /*6910*/  UMOV UR4, 0x400 ;  /* 0x0000040000047882 */ /* 0x000fe40000000000 */
[----:B0-----:R-:W-:-:S09]  /*6920*/  ULEA UR4, UR5, UR4, 0x18 ;  /* 0x0000000405047291 */ /* 0x001fd2000f8ec0ff */
[----:B------:R-:W5:Y:S02]  /*6930*/  LDS R16, [UR4+0x2820] ;  /* 0x00282004ff107984 */ /* 0x000f640008000800 */
[----:B-----5:R-:W-:-:S05]  /*6940*/  IMAD R16, R11, R16, R17 ;  /* 0x000000100b107224 */ /* 0x020fca00078e0211 */
[----:B------:R-:W-:-:S04]  /*6950*/  ISETP.NE.AND P0, PT, R16, -0x1, PT ;  /* 0xffffffff1000780c */ /* 0x000fc80003f05270 */
[----:B------:R-:W-:-:S05]  /*6960*/  SEL R19, R16, RZ, P0 ;  /* 0x000000ff10137207 */ /* 0x000fca0000000000 */
[----:B------:R-:W-:Y:S04]  /*6970*/  ST.E desc[UR10][R14.64], R19 ;  /* 0x000000130e007985 */ /* 0x000fe8000c10190a */
[----:B------:R-:W0:Y:S04]  /*6980*/  LDS.64 R16, [R8+0x8] ;  /* 0x0000080008107984 */ /* 0x000e280000000a00 */
[----:B------:R-:W5:Y:S01]  /*6990*/  LDS R18, [UR4+0x2824] ;  /* 0x00282404ff127984 */ /* 0x000f620008000800 */
[----:B0-----:R-:W-:-:S05]  /*69a0*/  IMAD.WIDE.U32 R16, R10, 0x4, R16 ;  /* 0x000000040a107825 */ /* 0x001fca00078e0010 */
[----:B-1234-:R-:W5:Y:S02]  /*69b0*/  LD.E R20, desc[UR10][R16.64+0x4] ;  /* 0x0000040a10147980 */ /* 0x01ef64000c101900 */
[----:B-----5:R-:W-:-:S04]  /*69c0*/  IMAD R18, R11, R18, R20 ;  /* 0x000000120b127224 */ /* 0x020fc800078e0214 */
[----:B------:R-:W-:Y:S02]  /*69d0*/  VIADD R20, R18, 0x1 ;  /* 0x0000000112147836 */ /* 0x000fe40000000000 */
[----:B------:R-:W-:-:S05]  /*69e0*/  @P0 IMAD.MOV R20, RZ, RZ, R18 ;  /* 0x000000ffff140224 */ /* 0x000fca00078e0212 */
[----:B------:R-:W-:-:S04]  /*69f0*/  ISETP.NE.AND P0, PT, R20, -0x1, PT ;  /* 0xffffffff1400780c */ /* 0x000fc80003f05270 */
[----:B------:R-:W-:-:S05]  /*6a00*/  SEL R21, R20, RZ, P0 ;  /* 0x000000ff14157207 */ /* 0x000fca0000000000 */
[----:B------:R-:W-:Y:S04]  /*6a10*/  ST.E desc[UR10][R16.64+0x4], R21 ;  /* 0x0000041510007985 */ /* 0x000fe8000c10190a */
[----:B------:R-:W0:Y:S04]  /*6a20*/  LDS.64 R14, [R8+0x8] ;  /* 0x00000800080e7984 */ /* 0x000e280000000a00 */
[----:B------:R-:W1:Y:S01]  /*6a30*/  LDS R18, [UR4+0x2828] ;  /* 0x00282804ff127984 */ /* 0x000e620008000800 */
[----:B0-----:R-:W-:-:S05]  /*6a40*/  IMAD.WIDE.U32 R14, R10, 0x4, R14 ;  /* 0x000000040a0e7825 */ /* 0x001fca00078e000e */
[----:B------:R-:W1:Y:S02]  /*6a50*/  LD.E R19, desc[UR10][R14.64+0x8] ;  /* 0x0000080a0e137980 */ /* 0x000e64000c101900 */
[----:B-1----:R-:W-:-:S04]  /*6a60*/  IMAD R18, R11, R18, R19 ;  /* 0x000000120b127224 */ /* 0x002fc800078e0213 */
        /* <DEDUP_REMOVED lines=15> */
[----:B------:R-:W0:Y:S02]  /*6b60*/  LDS.64 R14, [R8+0x8] ;  /* 0x00000800080e7984 */ /* 0x000e240000000a00 */
[----:B0-----:R-:W-:-:S05]  /*6b70*/  IMAD.WIDE.U32 R14, R10, 0x4, R14 ;  /* 0x000000040a0e7825 */ /* 0x001fca00078e000e */
[----:B------:R0:W-:Y:S04]  /*6b80*/  ST.E desc[UR10][R14.64+0x10], RZ ;  /* 0x000010ff0e007985 */ /* 0x0001e8000c10190a */
[----:B------:R0:W1:Y:S02]  /*6b90*/  LDS.64 R18, [R3+0x18] ;  /* 0x0000180003127984 */ /* 0x0000640000000a00 */
.L_x_125:
[----:B------:R-:W-:Y:S05]  /*6ba0*/  BSYNC.RECONVERGENT B5 ;  /* 0x0000000000057941 */ /* 0x000fea0003800200 */
.L_x_124:
[----:B-1----:R-:W-:-:S05]  /*6bb0*/  IMAD.WIDE.U32 R18, R10, 0x4, R18 ;  /* 0x000000040a127825 */ /* 0x002fca00078e0012 */
[----:B------:R-:W5:Y:S01]  /*6bc0*/  LD.E R11, desc[UR10][R18.64+0x4] ;  /* 0x0000040a120b7980 */ /* 0x000f62000c101900 */
[----:B------:R-:W-:Y:S01]  /*6bd0*/  VIADD R9, R9, 0x2 ;  /* 0x0000000209097836 */ /* 0x000fe20000000000 */
[----:B------:R-:W-:Y:S04]  /*6be0*/  BSSY.RECONVERGENT B5, `(.L_x_126) ;  /* 0x0000030000057945 */ /* 0x000fe80003800200 */
[----:B------:R-:W-:Y:S02]  /*6bf0*/  ISETP.NE.AND P0, PT, R9, R6, PT ;  /* 0x000000060900720c */ /* 0x000fe40003f05270 */
[----:B-----5:R-:W-:-:S13]  /*6c00*/  ISETP.NE.AND P1, PT, R11, RZ, PT ;  /* 0x000000ff0b00720c */ /* 0x020fda0003f25270 */
[----:B------:R-:W-:Y:S05]  /*6c10*/  @!P1 BRA `(.L_x_127) ;  /* 0x0000000000b09947 */ /* 0x000fea0003800000 */
[----:B0-----:R-:W0:Y:S02]  /*6c20*/  LDS.64 R14, [R8+0x8] ;  /* 0x00000800080e7984 */ /* 0x001e240000000a00 */
        /* <DEDUP_REMOVED lines=11> */
[----:B------:R-:W1:Y:S01]  /*6ce0*/  LDS R18, [UR4+0x2824] ;  /* 0x00282404ff127984 */ /* 0x000e620008000800 */
[----:B0-----:R-:W-:-:S05]  /*6cf0*/  IMAD.WIDE.U32 R16, R10, 0x4, R16 ;  /* 0x000000040a107825 */ /* 0x001fca00078e0010 */
[----:B--234-:R-:W1:Y:S02]  /*6d00*/  LD.E R20, desc[UR10][R16.64+0x8] ;  /* 0x0000080a10147980 */ /* 0x01ce64000c101900 */
        /* <DEDUP_REMOVED lines=28> */
[----:B------:R1:W-:Y:S02]  /*6ed0*/  ST.E desc[UR10][R14.64+0x14], RZ ;  /* 0x000014ff0e007985 */ /* 0x0003e4000c10190a */
.L_x_127:
[----:B------:R-:W-:Y:S05]  /*6ee0*/  BSYNC.RECONVERGENT B5 ;  /* 0x0000000000057941 */ /* 0x000fea0003800200 */
.L_x_126:
[----:B------:R-:W-:Y:S05]  /*6ef0*/  @P0 BRA `(.L_x_128) ;  /* 0xfffffff800580947 */ /* 0x000fea000383ffff */
.L_x_123:
[----:B------:R-:W-:Y:S05]  /*6f00*/  BSYNC.RECONVERGENT B4 ;  /* 0x0000000000047941 */ /* 0x000fea0003800200 */
.L_x_122:
        /* <DEDUP_REMOVED lines=8> */
[----:B------:R-:W0:Y:S02]  /*6f90*/  LDS.64 R10, [R8+0x8] ;  /* 0x00000800080a7984 */ /* 0x000e240000000a00 */
[----:B01----:R-:W-:-:S05]  /*6fa0*/  IMAD.WIDE.U32 R14, R6, 0x4, R10 ;  /* 0x00000004060e7825 */ /* 0x003fca00078e000a */
        /* <DEDUP_REMOVED lines=42> */
.L_x_121:
[----:B------:R-:W-:Y:S05]  /*7250*/  BSYNC.RECONVERGENT B3 ;  /* 0x0000000000037941 */ /* 0x000fea0003800200 */
.L_x_120:
[----:B------:R-:W5:Y:S04]  /*7260*/  LDS.U8 R9, [R8] ;  /* 0x0000000008097984 */ /* 0x000f680000000000 */
[----:B------:R-:W1:Y:S01]  /*7270*/  LDS.64 R6, [R8+0x8] ;  /* 0x0000080008067984 */ /* 0x000e620000000a00 */
[----:B-----5:R-:W-:-:S05]  /*7280*/  PRMT R11, R9, 0x8880, RZ ;  /* 0x00008880090b7816 */ /* 0x020fca00000000ff */
[----:B-1----:R-:W-:-:S06]  /*7290*/  IMAD.WIDE R10, R11, 0x4, R6 ;  /* 0x000000040b0a7825 */ /* 0x002fcc00078e0206 */
[----:B------:R-:W5:Y:S01]  /*72a0*/  LD.E R10, desc[UR10][R10.64+-0x4] ;  /* 0xfffffc0a0a0a7980 */ /* 0x000f62000c101900 */
[----:B------:R-:W-:Y:S02]  /*72b0*/  PRMT R6, R9, 0x7610, R6 ;  /* 0x0000761009067816 */ /* 0x000fe40000000006 */
[----:B-----5:R-:W-:-:S13]  /*72c0*/  ISETP.NE.AND P0, PT, R10, RZ, PT ;  /* 0x000000ff0a00720c */ /* 0x020fda0003f05270 */
[----:B------:R-:W-:-:S05]  /*72d0*/  @!P0 VIADD R7, R6, 0xffffffff ;  /* 0xffffffff06078836 */ /* 0x000fca0000000000 */
[----:B------:R1:W-:Y:S01]  /*72e0*/  @!P0 STS.U8 [R8], R7 ;  /* 0x0000000708008388 */ /* 0x0003e20000000000 */
[----:B------:R-:W-:-:S07]  /*72f0*/  @!P0 PRMT R6, R7, 0x7610, R6 ;  /* 0x0000761007068816 */ /* 0x000fce0000000006 */
.L_x_114:
[----:B------:R-:W-:Y:S05]  /*7300*/  BSYNC.RECONVERGENT B1 ;  /* 0x0000000000017941 */ /* 0x000fea0003800200 */
.L_x_113:
[----:B------:R0:W-:Y:S01]  /*7310*/  STS.U8 [R3+0x10], R6 ;  /* 0x0000100603007388 */ /* 0x0001e20000000000 */
[C---:B-1----:R-:W-:Y:S01]  /*7320*/  PRMT R7, R6.reuse, 0x8880, RZ ;  /* 0x0000888006077816 */ /* 0x042fe200000000ff */
[----:B------:R-:W-:Y:S03]  /*7330*/  BSSY.RECONVERGENT B1, `(.L_x_129) ;  /* 0x0000017000017945 */ /* 0x000fe60003800200 */
[----:B------:R-:W-:Y:S02]  /*7340*/  ISETP.GE.AND P0, PT, R7, 0x1, PT ;  /* 0x000000010700780c */ /* 0x000fe40003f06270 */
[----:B------:R-:W-:-:S11]  /*7350*/  PRMT R7, R6, 0x7610, R7 ;  /* 0x0000761006077816 */ /* 0x000fd60000000007 */
[----:B0-----:R-:W-:Y:S05]  /*7360*/  @!P0 BRA `(.L_x_130) ;  /* 0x00000000004c8947 */ /* 0x001fea0003800000 */
[----:B------:R-:W-:Y:S01]  /*7370*/  BSSY.RECONVERGENT B3, `(.L_x_131) ;  /* 0x0000010000037945 */ /* 0x000fe20003800200 */
[----:B------:R-:W-:-:S07]  /*7380*/  PRMT R9, RZ, 0x7610, R9 ;  /* 0x00007610ff097816 */ /* 0x000fce0000000009 */
.L_x_132:
        /* <DEDUP_REMOVED lines=15> */
.L_x_131:
[----:B------:R0:W1:Y:S01]  /*7480*/  LDS.U8 R6, [R8] ;  /* 0x0000000008067984 */ /* 0x0000620000000000 */
[----:B------:R-:W-:-:S07]  /*7490*/  PRMT R7, R14, 0x7610, R7 ;  /* 0x000076100e077816 */ /* 0x000fce0000000007 */
.L_x_130:
[----:B------:R-:W-:Y:S05]  /*74a0*/  BSYNC.RECONVERGENT B1 ;  /* 0x0000000000017941 */ /* 0x000fea0003800200 */
.L_x_129:
        /* <DEDUP_REMOVED lines=13> */
.L_x_143:
[C---:B------:R-:W-:Y:S01]  /*7580*/  VIADD R8, R7.reuse, 0xffffffff ;  /* 0xffffffff07087836 */ /* 0x040fe20000000000 */
[C---:B------:R-:W-:Y:S01]  /*7590*/  LOP3.LUT R14, R7.reuse, 0xff, RZ, 0xc0, !PT ;  /* 0x000000ff070e7812 */ /* 0x040fe200078ec0ff */
[----:B------:R-:W-:Y:S01]  /*75a0*/  IMAD.MOV.U32 R24, RZ, RZ, 0x20 ;  /* 0x00000020ff187424 */ /* 0x000fe200078e00ff */
[----:B------:R-:W-:Y:S02]  /*75b0*/  PRMT R15, R7, 0x7610, R15 ;  /* 0x00007610070f7816 */ /* 0x000fe4000000000f */
[C---:B------:R-:W-:Y:S02]  /*75c0*/  LOP3.LUT R25, R8.reuse, 0xff, RZ, 0xc0, !PT ;  /* 0x000000ff08197812 */ /* 0x040fe400078ec0ff */
[----:B01----:R-:W-:-:S07]  /*75d0*/  PRMT R7, R8, 0x7610, R7 ;  /* 0x0000761008077816 */ /* 0x003fce0000000007 */
.L_x_142:
[----:B01----:R1:W0:Y:S01]  /*75e0*/  LDS.64 R16, [R3+0x18] ;  /* 0x0000180003107984 */ /* 0x0032220000000a00 */
[----:B------:R-:W-:Y:S02]  /*75f0*/  VIADD R22, R24, 0xffffffff ;  /* 0xffffffff18167836 */ /* 0x000fe40000000000 */
[----:B------:R-:W-:Y:S02]  /*7600*/  IMAD.MOV.U32 R18, RZ, RZ, R24 ;  /* 0x000000ffff127224 */ /* 0x000fe400078e0018 */
[----:B------:R-:W-:Y:S01]  /*7610*/  IMAD.MOV.U32 R24, RZ, RZ, R22 ;  /* 0x000000ffff187224 */ /* 0x000fe200078e0016 */
[----:B------:R-:W-:Y:S02]  /*7620*/  ISETP.NE.AND P0, PT, R22, RZ, PT ;  /* 0x000000ff1600720c */ /* 0x000fe40003f05270 */
[----:B------:R-:W-:-:S11]  /*7630*/  ISETP.GT.U32.AND P1, PT, R18, 0x1, PT ;  /* 0x000000011200780c */ /* 0x000fd60003f24070 */
[----:B-1----:R-:W-:Y:S05]  /*7640*/  @!P0 BRA `(.L_x_134) ;  /* 0x0000000400288947 */ /* 0x002fea0003800000 */
[----:B0-234-:R-:W-:-:S04]  /*7650*/  LEA R20, P0, R25, R16, 0x2 ;  /* 0x0000001019147211 */ /* 0x01dfc800078010ff */
[----:B------:R-:W-:-:S05]  /*7660*/  LEA.HI.X R21, R25, R17, RZ, 0x2, P0 ;  /* 0x0000001119157211 */ /* 0x000fca00000f14ff */
[----:B------:R0:W2:Y:S01]  /*7670*/  LD.E R19, desc[UR10][R20.64] ;  /* 0x0000000a14137980 */ /* 0x0000a2000c101900 */
[----:B------:R-:W1:Y:S01]  /*7680*/  S2UR UR5, SR_CgaCtaId ;  /* 0x00000000000579c3 */ /* 0x000e620000008800 */
[----:B------:R-:W-:Y:S01]  /*7690*/  UMOV UR4, 0x400 ;  /* 0x0000040000047882 */ /* 0x000fe20000000000 */
[----:B------:R-:W-:Y:S01]  /*76a0*/  IADD3 R27, PT, PT, -R18, 0x21, RZ ;  /* 0x00000021121b7810 */ /* 0x000fe20007ffe1ff */
[----:B-1----:R-:W-:-:S09]  /*76b0*/  ULEA UR4, UR5, UR4, 0x18 ;  /* 0x0000000405047291 */ /* 0x002fd2000f8ec0ff */
[----:B------:R-:W1:Y:S02]  /*76c0*/  LDS.128 R8, [UR4+0x2800] ;  /* 0x00280004ff087984 */ /* 0x000e640008000c00 */
[-C--:B-1----:R-:W-:Y:S02]  /*76d0*/  SHF.L.U32 R18, R8, R22.reuse, RZ ;  /* 0x0000001608127219 */ /* 0x082fe400000006ff */
[-C--:B------:R-:W-:Y:S02]  /*76e0*/  SHF.L.U32 R29, R9, R22.reuse, RZ ;  /* 0x00000016091d7219 */ /* 0x080fe400000006ff */
[-C--:B------:R-:W-:Y:S02]  /*76f0*/  SHF.L.U32 R23, R10, R22.reuse, RZ ;  /* 0x000000160a177219 */ /* 0x080fe400000006ff */
[----:B0-----:R-:W-:Y:S02]  /*7700*/  SHF.L.U32 R21, R11, R22, RZ ;  /* 0x000000160b157219 */ /* 0x001fe400000006ff */
[----:B------:R-:W-:-:S02]  /*7710*/  SHF.R.U32.HI R28, RZ, R27, R8 ;  /* 0x0000001bff1c7219 */ /* 0x000fc40000011608 */
[-C--:B------:R-:W-:Y:S01]  /*7720*/  SHF.R.U32.HI R26, RZ, R27.reuse, R9 ;  /* 0x0000001bff1a7219 */ /* 0x080fe20000011609 */
[----:B------:R-:W-:Y:S01]  /*7730*/  IMAD.WIDE.U32 R8, R25, 0x4, R12 ;  /* 0x0000000419087825 */ /* 0x000fe200078e000c */
[-C--:B------:R-:W-:Y:S02]  /*7740*/  SHF.R.U32.HI R20, RZ, R27.reuse, R10 ;  /* 0x0000001bff147219 */ /* 0x080fe4000001160a */
[----:B------:R-:W-:Y:S02]  /*7750*/  SHF.R.U32.HI R22, RZ, R27, R11 ;  /* 0x0000001bff167219 */ /* 0x000fe4000001160b */
[----:B------:R-:W-:Y:S02]  /*7760*/  LOP3.LUT R28, R29, R28, RZ, 0xfc, !PT ;  /* 0x0000001c1d1c7212 */ /* 0x000fe400078efcff */
[----:B------:R-:W-:Y:S01]  /*7770*/  SHF.L.U64.HI R29, R14, 0x2, RZ ;  /* 0x000000020e1d7819 */ /* 0x000fe200000102ff */
[----:B--2---:R-:W-:-:S05]  /*7780*/  IMAD.IADD R27, R19, 0x1, -R18 ;  /* 0x00000001131b7824 */ /* 0x004fca00078e0a12 */
[----:B------:R0:W-:Y:S02]  /*7790*/  STG.E desc[UR10][R8.64], R27 ;  /* 0x0000001b08007986 */ /* 0x0001e4000c10190a */
[----:B0-----:R-:W-:-:S05]  /*77a0*/  IMAD.SHL.U32 R9, R14, 0x4, RZ ;  /* 0x000000040e097824 */ /* 0x001fca00078e00ff */
[----:B------:R-:W-:-:S05]  /*77b0*/  IADD3 R10, P0, PT, R16, R9, RZ ;  /* 0x00000009100a7210 */ /* 0x000fca0007f1e0ff */
[----:B------:R-:W-:-:S05]  /*77c0*/  IMAD.X R11, R17, 0x1, R29, P0 ;  /* 0x00000001110b7824 */ /* 0x000fca00000e061d */
[----:B------:R-:W2:Y:S01]  /*77d0*/  LD.E R27, desc[UR10][R10.64] ;  /* 0x0000000a0a1b7980 */ /* 0x000ea2000c101900 */
[----:B------:R-:W-:Y:S02]  /*77e0*/  ISETP.GE.U32.AND P2, PT, R19, R18, PT ;  /* 0x000000121300720c */ /* 0x000fe40003f46070 */
[----:B------:R-:W-:Y:S02]  /*77f0*/  IADD3 R8, P4, PT, R12, R9, RZ ;  /* 0x000000090c087210 */ /* 0x000fe40007f9e0ff */
[----:B------:R-:W-:-:S03]  /*7800*/  LOP3.LUT R23, R23, R26, RZ, 0xfc, !PT ;  /* 0x0000001a17177212 */ /* 0x000fc600078efcff */
[----:B------:R-:W-:Y:S02]  /*7810*/  IMAD.X R9, R13, 0x1, R29, P4 ;  /* 0x000000010d097824 */ /* 0x000fe400020e061d */
[C---:B--2---:R-:W-:Y:S01]  /*7820*/  IMAD.IADD R18, R27.reuse, 0x1, -R28 ;  /* 0x000000011b127824 */ /* 0x044fe200078e0a1c */
[----:B------:R-:W-:-:S03]  /*7830*/  ISETP.GE.U32.AND P3, PT, R27, R28, PT ;  /* 0x0000001c1b00720c */ /* 0x000fc60003f66070 */
[----:B------:R-:W-:-:S05]  /*7840*/  VIADD R19, R18, 0xffffffff ;  /* 0xffffffff12137836 */ /* 0x000fca0000000000 */
[----:B------:R-:W-:Y:S01]  /*7850*/  ISETP.GE.U32.AND P0, PT, R19, R27, PT ;  /* 0x0000001b1300720c */ /* 0x000fe20003f06070 */
[----:B------:R-:W-:-:S05]  /*7860*/  @P2 IMAD.MOV R19, RZ, RZ, R18 ;  /* 0x000000ffff132224 */ /* 0x000fca00078e0212 */
[----:B------:R0:W-:Y:S04]  /*7870*/  STG.E desc[UR10][R8.64], R19 ;  /* 0x0000001308007986 */ /* 0x0001e8000c10190a */
[----:B------:R-:W2:Y:S01]  /*7880*/  LD.E R18, desc[UR10][R10.64+0x4] ;  /* 0x0000040a0a127980 */ /* 0x000ea2000c101900 */
[----:B------:R-:W-:Y:S02]  /*7890*/  LOP3.LUT R20, R21, R20, RZ, 0xfc, !PT ;  /* 0x0000001415147212 */ /* 0x000fe400078efcff */
        /* <DEDUP_REMOVED lines=9> */
[----:B0-----:R-:W3:Y:S01]  /*7930*/  LD.E R19, desc[UR10][R10.64+0x8] ;  /* 0x0000080a0a137980 */ /* 0x001ee2000c101900 */
[----:B------:R-:W-:-:S04]  /*7940*/  ISETP.GE.U32.AND P3, PT, R18, R23, PT ;  /* 0x000000171200720c */ /* 0x000fc80003f66070 */
[----:B------:R-:W-:Y:S02]  /*7950*/  SEL R18, RZ, 0xffffffff, P3 ;  /* 0xffffffffff127807 */ /* 0x000fe40001800000 */
[----:B------:R-:W-:-:S04]  /*7960*/  @!P2 SEL R18, RZ, 0xffffffff, !P0 ;  /* 0xffffffffff12a807 */ /* 0x000fc80004000000 */
[----:B------:R-:W-:-:S04]  /*7970*/  LOP3.LUT R18, R18, 0x1, RZ, 0xc0, !PT ;  /* 0x0000000112127812 */ /* 0x000fc800078ec0ff */
[----:B------:R-:W-:Y:S01]  /*7980*/  ISETP.NE.U32.AND P2, PT, R18, 0x1, PT ;  /* 0x000000011200780c */ /* 0x000fe20003f45070 */
[----:B---3--:R-:W-:-:S04]  /*7990*/  IMAD.IADD R18, R19, 0x1, -R20 ;  /* 0x0000000113127824 */ /* 0x008fc800078e0a14 */
[----:B------:R-:W-:-:S05]  /*79a0*/  VIADD R21, R18, 0xffffffff ;  /* 0xffffffff12157836 */ /* 0x000fca0000000000 */
[----:B------:R-:W-:-:S03]  /*79b0*/  ISETP.GE.U32.AND P0, PT, R21, R19, PT ;  /* 0x000000131500720c */ /* 0x000fc60003f06070 */
[----:B------:R-:W-:-:S05]  /*79c0*/  @P2 IMAD.MOV R21, RZ, RZ, R18 ;  /* 0x000000ffff152224 */ /* 0x000fca00078e0212 */
[----:B------:R2:W-:Y:S04]  /*79d0*/  STG.E desc[UR10][R8.64+0x8], R21 ;  /* 0x0000081508007986 */ /* 0x0005e8000c10190a */
[----:B------:R-:W3:Y:S01]  /*79e0*/  LD.E R11, desc[UR10][R10.64+0xc] ;  /* 0x00000c0a0a0b7980 */ /* 0x000ee2000c101900 */
[----:B------:R-:W-:-:S04]  /*79f0*/  ISETP.GE.U32.AND P3, PT, R19, R20, PT ;  /* 0x000000141300720c */ /* 0x000fc80003f66070 */
[----:B------:R-:W-:Y:S02]  /*7a00*/  SEL R18, RZ, 0xffffffff, P3 ;  /* 0xffffffffff127807 */ /* 0x000fe40001800000 */
[----:B------:R-:W-:-:S04]  /*7a10*/  @!P2 SEL R18, RZ, 0xffffffff, !P0 ;  /* 0xffffffffff12a807 */ /* 0x000fc80004000000 */
[----:B------:R-:W-:-:S04]  /*7a20*/  LOP3.LUT R18, R18, 0x1, RZ, 0xc0, !PT ;  /* 0x0000000112127812 */ /* 0x000fc800078ec0ff */
[----:B------:R-:W-:Y:S01]  /*7a30*/  ISETP.NE.U32.AND P2, PT, R18, 0x1, PT ;  /* 0x000000011200780c */ /* 0x000fe20003f45070 */
[C---:B---3--:R-:W-:Y:S01]  /*7a40*/  IMAD.IADD R18, R11.reuse, 0x1, -R22 ;  /* 0x000000010b127824 */ /* 0x048fe200078e0a16 */
[----:B------:R-:W-:-:S03]  /*7a50*/  ISETP.GE.U32.AND P3, PT, R11, R22, PT ;  /* 0x000000160b00720c */ /* 0x000fc60003f66070 */
[----:B------:R-:W-:Y:S01]  /*7a60*/  VIADD R19, R18, 0xffffffff ;  /* 0xffffffff12137836 */ /* 0x000fe20000000000 */
[----:B------:R-:W-:-:S04]  /*7a70*/  SEL R10, RZ, 0xffffffff, P3 ;  /* 0xffffffffff0a7807 */ /* 0x000fc80001800000 */
[----:B------:R-:W-:-:S03]  /*7a80*/  ISETP.GE.U32.AND P0, PT, R19, R11, PT ;  /* 0x0000000b1300720c */ /* 0x000fc60003f06070 */
[----:B------:R-:W-:Y:S01]  /*7a90*/  @P2 IMAD.MOV R19, RZ, RZ, R18 ;  /* 0x000000ffff132224 */ /* 0x000fe200078e0212 */
[----:B------:R-:W-:-:S04]  /*7aa0*/  @!P2 SEL R10, RZ, 0xffffffff, !P0 ;  /* 0xffffffffff0aa807 */ /* 0x000fc80004000000 */
[----:B------:R2:W-:Y:S01]  /*7ab0*/  STG.E desc[UR10][R8.64+0xc], R19 ;  /* 0x00000c1308007986 */ /* 0x0005e2000c10190a */
[----:B------:R-:W-:-:S04]  /*7ac0*/  LOP3.LUT R10, R10, 0x1, RZ, 0xc0, !PT ;  /* 0x000000010a0a7812 */ /* 0x000fc800078ec0ff */
[----:B------:R-:W-:Y:S01]  /*7ad0*/  ISETP.EQ.U32.AND P0, PT, R10, 0x1, PT ;  /* 0x000000010a00780c */ /* 0x000fe20003f02070 */
[----:B------:R-:W-:-:S12]  /*7ae0*/  BRA `(.L_x_135) ;  /* 0x0000000000dc7947 */ /* 0x000fd80003800000 */
.L_x_134:
[----:B0-----:R-:W-:-:S04]  /*7af0*/  LEA R28, P0, R25, R16, 0x2 ;  /* 0x00000010191c7211 */ /* 0x001fc800078010ff */
[----:B------:R-:W-:-:S06]  /*7b00*/  LEA.HI.X R29, R25, R17, RZ, 0x2, P0 ;  /* 0x00000011191d7211 */ /* 0x000fcc00000f14ff */
[----:B------:R-:W5:Y:S01]  /*7b10*/  LD.E R29, desc[UR10][R28.64] ;  /* 0x0000000a1c1d7980 */ /* 0x000f62000c101900 */
[----:B------:R-:W0:Y:S01]  /*7b20*/  S2UR UR5, SR_CgaCtaId ;  /* 0x00000000000579c3 */ /* 0x000e220000008800 */
[----:B------:R-:W-:Y:S01]  /*7b30*/  UMOV UR4, 0x400 ;  /* 0x0000040000047882 */ /* 0x000fe20000000000 */
[C---:B------:R-:W-:Y:S01]  /*7b40*/  IMAD.SHL.U32 R27, R14.reuse, 0x4, RZ ;  /* 0x000000040e1b7824 */ /* 0x040fe200078e00ff */
[----:B------:R-:W-:Y:S01]  /*7b50*/  SHF.L.U64.HI R23, R14, 0x2, RZ ;  /* 0x000000020e177819 */ /* 0x000fe200000102ff */
[----:B--234-:R-:W-:-:S03]  /*7b60*/  IMAD.WIDE.U32 R20, R25, 0x4, R12 ;  /* 0x0000000419147825 */ /* 0x01cfc600078e000c */
[----:B------:R-:W-:Y:S01]  /*7b70*/  IADD3 R18, P0, PT, R16, R27, RZ ;  /* 0x0000001b10127210 */ /* 0x000fe20007f1e0ff */
[----:B0-----:R-:W-:-:S09]  /*7b80*/  ULEA UR4, UR5, UR4, 0x18 ;  /* 0x0000000405047291 */ /* 0x001fd2000f8ec0ff */
[----:B------:R-:W5:Y:S02]  /*7b90*/  LDS.128 R8, [UR4+0x2800] ;  /* 0x00280004ff087984 */ /* 0x000f640008000c00 */
[----:B-----5:R-:W-:-:S05]  /*7ba0*/  IMAD.IADD R19, R29, 0x1, -R8 ;  /* 0x000000011d137824 */ /* 0x020fca00078e0a08 */
[----:B------:R0:W-:Y:S02]  /*7bb0*/  STG.E desc[UR10][R20.64], R19 ;  /* 0x0000001314007986 */ /* 0x0001e4000c10190a */
[----:B0-----:R-:W-:-:S05]  /*7bc0*/  IMAD.X R19, R17, 0x1, R23, P0 ;  /* 0x0000000111137824 */ /* 0x001fca00000e0617 */
        /* <DEDUP_REMOVED lines=31> */
[----:B------:R-:W0:Y:S01]  /*7dc0*/  LD.E R18, desc[UR10][R18.64+0xc] ;  /* 0x00000c0a12127980 */ /* 0x000e22000c101900 */
[----:B------:R-:W-:Y:S02]  /*7dd0*/  ISETP.GE.U32.AND P3, PT, R20, R11, PT ;  /* 0x0000000b1400720c */ /* 0x000fe40003f66070 */
[----:B------:R-:W-:Y:S02]  /*7de0*/  SEL R8, RZ, 0xffffffff, !P0 ;  /* 0xffffffffff087807 */ /* 0x000fe40004000000 */
[----:B------:R-:W-:-:S04]  /*7df0*/  @P2 SEL R8, RZ, 0xffffffff, P3 ;  /* 0xffffffffff082807 */ /* 0x000fc80001800000 */
[----:B------:R-:W-:-:S04]  /*7e00*/  LOP3.LUT R8, R8, 0x1, RZ, 0xc0, !PT ;  /* 0x0000000108087812 */ /* 0x000fc800078ec0ff */
[----:B------:R-:W-:Y:S01]  /*7e10*/  ISETP.NE.U32.AND P0, PT, R8, 0x1, PT ;  /* 0x000000010800780c */ /* 0x000fe20003f05070 */
[----:B0-----:R-:W-:-:S12]  /*7e20*/  VIADD R9, R18, 0xffffffff ;  /* 0xffffffff12097836 */ /* 0x001fd80000000000 */
[----:B------:R-:W-:Y:S01]  /*7e30*/  @P0 IMAD.MOV R9, RZ, RZ, R18 ;  /* 0x000000ffff090224 */ /* 0x000fe200078e0212 */
[----:B------:R-:W-:-:S04]  /*7e40*/  ISETP.EQ.AND P0, PT, R18, RZ, !P0 ;  /* 0x000000ff1200720c */ /* 0x000fc80004702270 */
[----:B------:R1:W-:Y:S09]  /*7e50*/  STG.E desc[UR10][R22.64+0xc], R9 ;  /* 0x00000c0916007986 */ /* 0x0003f2000c10190a */
.L_x_135:
[C---:B--2---:R-:W-:Y:S01]  /*7e60*/  VIADD R8, R15.reuse, 0x4 ;  /* 0x000000040f087836 */ /* 0x044fe20000000000 */
        /* <DEDUP_REMOVED lines=8> */
.L_x_138:
[----:B0-----:R-:W-:-:S05]  /*7ef0*/  LOP3.LUT R11, R18, 0xff, RZ, 0xc0, !PT ;  /* 0x000000ff120b7812 */ /* 0x001fca00078ec0ff */
[----:B-1----:R-:W-:-:S06]  /*7f00*/  IMAD.WIDE.U32 R8, R11, 0x4, R16 ;  /* 0x000000040b087825 */ /* 0x002fcc00078e0010 */
        /* <DEDUP_REMOVED lines=12> */
.L_x_137:
[----:B------:R-:W-:Y:S05]  /*7fd0*/  BSYNC.RECONVERGENT B3 ;  /* 0x0000000000037941 */ /* 0x000fea0003800200 */
.L_x_136:
[----:B-1----:R-:W-:Y:S01]  /*7fe0*/  PRMT R9, R18, 0x8880, RZ ;  /* 0x0000888012097816 */ /* 0x002fe200000000ff */
[----:B------:R-:W-:Y:S03]  /*7ff0*/  BSSY.RECONVERGENT B3, `(.L_x_139) ;  /* 0x000000e000037945 */ /* 0x000fe60003800200 */
[----:B------:R-:W-:-:S13]  /*8000*/  ISETP.LT.OR P0, PT, R9, R20, P0 ;  /* 0x000000140900720c */ /* 0x000fda0000701670 */
[----:B------:R-:W-:Y:S05]  /*8010*/  @P0 BRA `(.L_x_140) ;  /* 0x00000000002c0947 */ /* 0x000fea0003800000 */
.L_x_141:
        /* <DEDUP_REMOVED lines=11> */
.L_x_140:
[----:B------:R-:W-:Y:S05]  /*80d0*/  BSYNC.RECONVERGENT B3 ;  /* 0x0000000000037941 */ /* 0x000fea0003800200 */
.L_x_139:
[----:B------:R-:W-:Y:S05]  /*80e0*/  @P1 BRA `(.L_x_142) ;  /* 0xfffffff4003c1947 */ /* 0x000fea000383ffff */
[----:B------:R-:W-:-:S04]  /*80f0*/  PRMT R8, R15, 0x8880, RZ ;  /* 0x000088800f087816 */ /* 0x000fc800000000ff */
[----:B------:R-:W-:-:S13]  /*8100*/  ISETP.GT.AND P0, PT, R8, 0x1, PT ;  /* 0x000000010800780c */ /* 0x000fda0003f04270 */
[----:B------:R-:W-:Y:S05]  /*8110*/  @P0 BRA `(.L_x_143) ;  /* 0xfffffff400180947 */ /* 0x000fea000383ffff */
[----:B------:R-:W-:Y:S05]  /*8120*/  BSYNC.RECONVERGENT B1 ;  /* 0x0000000000017941 */ /* 0x000fea0003800200 */
.L_x_133:
[----:B------:R-:W2:Y:S02]  /*8130*/  LDS.S8 R7, [R3+0x10] ;  /* 0x0000100003077984 */ /* 0x000ea40000000200 */
[----:B--2---:R-:W-:-:S13]  /*8140*/  ISETP.GE.AND P0, PT, R7, 0x1, PT ;  /* 0x000000010700780c */ /* 0x004fda0003f06270 */
[----:B------:R-:W-:Y:S05]  /*8150*/  @!P0 BRA `(.L_x_112) ;  /* 0x00000000003c8947 */ /* 0x000fea0003800000 */
[----:B-1----:R1:W2:Y:S01]  /*8160*/  LDS.64 R8, [R3+0x18] ;  /* 0x0000180003087984 */ /* 0x0022a20000000a00 */
[----:B------:R-:W-:-:S07]  /*8170*/  PRMT R6, R7, 0x7610, R6 ;  /* 0x0000761007067816 */ /* 0x000fce0000000006 */
.L_x_144:
        /* <DEDUP_REMOVED lines=8> */
[----:B------:R3:W-:Y:S01]  /*8200*/  STS.U8 [R3+0x10], R10 ;  /* 0x0000100a03007388 */ /* 0x0007e20000000000 */
[----:B------:R-:W-:Y:S02]  /*8210*/  ISETP.GT.U32.AND P0, PT, R6, 0x1, PT ;  /* 0x000000010600780c */ /* 0x000fe40003f04070 */
[----:B------:R-:W-:-:S11]  /*8220*/  PRMT R6, R10, 0x7610, R6 ;  /* 0x000076100a067816 */ /* 0x000fd60000000006 */
[----:B---3--:R-:W-:Y:S05]  /*8230*/  @P0 BRA `(.L_x_144) ;  /* 0xfffffffc00d00947 */ /* 0x008fea000383ffff */
[----:B------:R-:W-:-:S07]  /*8240*/  PRMT R7, RZ, 0x7610, R7 ;  /* 0x00007610ff077816 */ /* 0x000fce0000000007 */
.L_x_112:
[----:B------:R-:W-:Y:S05]  /*8250*/  BSYNC.RECONVERGENT B2 ;  /* 0x0000000000027941 */ /* 0x000fea0003800200 */
.L_x_111:
[----:B------:R-:W-:-:S04]  /*8260*/  PRMT R5, R5, 0x9910, RZ ;  /* 0x0000991005057816 */ /* 0x000fc800000000ff */
[----:B------:R-:W-:-:S13]  /*8270*/  ISETP.GT.AND P0, PT, R5, 0x1, PT ;  /* 0x000000010500780c */ /* 0x000fda0003f04270 */
[----:B------:R-:W-:Y:S05]  /*8280*/  @P0 BRA `(.L_x_145) ;  /* 0xffffffc000dc0947 */ /* 0x000fea000383ffff */
.L_x_74:
[----:B------:R-:W-:Y:S05]  /*8290*/  BSYNC.RECONVERGENT B0 ;  /* 0x0000000000007941 */ /* 0x000fea0003800200 */
.L_x_73:
[----:B------:R-:W1:Y:S01]  /*82a0*/  S2R R5, SR_CgaCtaId ;  /* 0x0000000000057919 */ /* 0x000e620000008800 */
[----:B------:R-:W-:Y:S01]  /*82b0*/  MOV R4, 0x400 ;  /* 0x0000040000047802 */ /* 0x000fe20000000f00 */
[----:B------:R-:W-:Y:S01]  /*82c0*/  BSSY.RECONVERGENT B1, `(.L_x_146) ;  /* 0x00000e7000017945 */ /* 0x000fe20003800200 */
[----:B------:R-:W-:Y:S01]  /*82d0*/  LOP3.LUT P0, RZ, R7, 0xff, RZ, 0xc0, !PT ;  /* 0x000000ff07ff7812 */ /* 0x000fe2000780c0ff */
[----:B------:R-:W5:Y:S02]  /*82e0*/  S2R R2, SR_TID.X ;  /* 0x0000000000027919 */ /* 0x000f640000002100 */
[----:B------:R-:W-:Y:S01]  /*82f0*/  BSSY.RELIABLE B0, `(.L_x_147) ;  /* 0x000000c000007945 */ /* 0x000fe20003800100 */
[----:B------:R-:W-:-:S05]  /*8300*/  VIADD R6, R4, 0x1000 ;  /* 0x0000100004067836 */ /* 0x000fca0000000000 */
[----:B-1----:R-:W-:Y:S01]  /*8310*/  LEA R9, R5, R6, 0x18 ;  /* 0x0000000605097211 */ /* 0x002fe200078ec0ff */
[----:B-----5:R-:W-:-:S04]  /*8320*/  IMAD.SHL.U32 R2, R2, 0x10, RZ ;  /* 0x0000001002027824 */ /* 0x020fc800078e00ff */
[----:B------:R-:W-:Y:S01]  /*8330*/  IMAD.IADD R8, R2, 0x1, R9 ;  /* 0x0000000102087824 */ /* 0x000fe200078e0209 */
[----:B------:R-:W-:Y:S06]  /*8340*/  @!P0 BRA `(.L_x_148) ;  /* 0x0000000000188947 */ /* 0x000fec0003800000 */
[----:B------:R-:W-:-:S05]  /*8350*/  LEA R9, R5, R4, 0x18 ;  /* 0x0000000405097211 */ /* 0x000fca00078ec0ff */
[----:B------:R-:W-:-:S05]  /*8360*/  IMAD.IADD R9, R2, 0x1, R9 ;  /* 0x0000000102097824 */ /* 0x000fca00078e0209 */
[----:B0-----:R-:W0:Y:S02]  /*8370*/  LDS.U8 R10, [R9] ;  /* 0x00000000090a7984 */ /* 0x001e240000000000 */
[----:B0-----:R-:W-:-:S13]  /*8380*/  ISETP.NE.AND P0, PT, R10, RZ, PT ;  /* 0x000000ff0a00720c */ /* 0x001fda0003f05270 */
[----:B------:R-:W-:Y:S05]  /*8390*/  @P0 BREAK.RELIABLE B0 ;  /* 0x0000000000000942 */ /* 0x000fea0003800100 */
[----:B------:R-:W-:Y:S05]  /*83a0*/  @P0 BRA `(.L_x_149) ;  /* 0x0000000000100947 */ /* 0x000fea0003800000 */
.L_x_148:
[----:B------:R-:W-:Y:S05]  /*83b0*/  BSYNC.RELIABLE B0 ;  /* 0x0000000000007941 */ /* 0x000fea0003800100 */
.L_x_147:
[----:B------:R1:W-:Y:S01]  /*83c0*/  STS.U8 [R8], RZ ;  /* 0x000000ff08007388 */ /* 0x0003e20000000000 */
[----:B------:R-:W-:Y:S01]  /*83d0*/  PRMT R4, RZ, 0x7610, R4 ;  /* 0x00007610ff047816 */ /* 0x000fe20000000004 */
[----:B------:R-:W-:Y:S06]  /*83e0*/  BRA `(.L_x_150) ;  /* 0x0000000c00507947 */ /* 0x000fec0003800000 */
.L_x_149:
[----:B------:R-:W-:Y:S01]  /*83f0*/  IMAD.IADD R5, R10, 0x1, R7 ;  /* 0x000000010a057824 */ /* 0x000fe200078e0207 */
[----:B------:R-:W-:Y:S04]  /*8400*/  BSSY.RECONVERGENT B2, `(.L_x_151) ;  /* 0x000002c000027945 */ /* 0x000fe80003800200 */
[----:B------:R0:W-:Y:S01]  /*8410*/  STS.U8 [R8], R5 ;  /* 0x0000000508007388 */ /* 0x0001e20000000000 */
[----:B------:R-:W-:-:S04]  /*8420*/  PRMT R2, R5, 0x8880, RZ ;  /* 0x0000888005027816 */ /* 0x000fc800000000ff */
[----:B------:R-:W-:-:S13]  /*8430*/  ISETP.GE.AND P0, PT, R2, 0x1, PT ;  /* 0x000000010200780c */ /* 0x000fda0003f06270 */
[----:B0-----:R-:W-:Y:S05]  /*8440*/  @!P0 BRA `(.L_x_152) ;  /* 0x00000000009c8947 */ /* 0x001fea0003800000 */
[C---:B------:R-:W-:Y:S01]  /*8450*/  LOP3.LUT R4, R5.reuse, 0xff, RZ, 0xc0, !PT ;  /* 0x000000ff05047812 */ /* 0x040fe200078ec0ff */
[----:B------:R-:W-:Y:S01]  /*8460*/  BSSY.RECONVERGENT B3, `(.L_x_153) ;  /* 0x000001a000037945 */ /* 0x000fe20003800200 */
[----:B------:R-:W-:Y:S02]  /*8470*/  LOP3.LUT R2, R5, 0x3, RZ, 0xc0, !PT ;  /* 0x0000000305027812 */ /* 0x000fe400078ec0ff */
[----:B------:R-:W-:Y:S02]  /*8480*/  ISETP.GE.U32.AND P0, PT, R4, 0x4, PT ;  /* 0x000000040400780c */ /* 0x000fe40003f06070 */
[----:B------:R-:W-:Y:S02]  /*8490*/  ISETP.NE.AND P1, PT, R2, RZ, PT ;  /* 0x000000ff0200720c */ /* 0x000fe40003f25270 */
[----:B------:R-:W-:-:S09]  /*84a0*/  PRMT R4, RZ, 0x7610, R4 ;  /* 0x00007610ff047816 */ /* 0x000fd20000000004 */
[----:B------:R-:W-:Y:S05]  /*84b0*/  @!P0 BRA `(.L_x_154) ;  /* 0x0000000000508947 */ /* 0x000fea0003800000 */
[----:B------:R-:W-:Y:S02]  /*84c0*/  LOP3.LUT R4, R5, 0x7c, RZ, 0xc0, !PT ;  /* 0x0000007c05047812 */ /* 0x000fe400078ec0ff */
[----:B------:R-:W-:Y:S02]  /*84d0*/  PRMT R6, RZ, 0x7610, R6 ;  /* 0x00007610ff067816 */ /* 0x000fe40000000006 */
[----:B------:R-:W-:-:S07]  /*84e0*/  PRMT R5, R4, 0x9910, RZ ;  /* 0x0000991004057816 */ /* 0x000fce00000000ff */
.L_x_155:
[----:B0-----:R-:W0:Y:S01]  /*84f0*/  LDS.64 R14, [R8+0x8] ;  /* 0x00000800080e7984 */ /* 0x001e220000000a00 */
[C---:B------:R-:W-:Y:S01]  /*8500*/  LOP3.LUT R11, R6.reuse, 0xff, RZ, 0xc0, !PT ;  /* 0x000000ff060b7812 */ /* 0x040fe200078ec0ff */
[----:B------:R-:W-:-:S04]  /*8510*/  VIADD R6, R6, 0x4 ;  /* 0x0000000406067836 */ /* 0x000fc80000000000 */
[----:B0-----:R-:W-:-:S05]  /*8520*/  IMAD.WIDE.U32 R14, R11, 0x4, R14 ;  /* 0x000000040b0e7825 */ /* 0x001fca00078e000e */
[----:B------:R0:W-:Y:S04]  /*8530*/  ST.E desc[UR10][R14.64], RZ ;  /* 0x000000ff0e007985 */ /* 0x0001e8000c10190a */
[----:B------:R-:W1:Y:S01]  /*8540*/  LDS.64 R16, [R8+0x8] ;  /* 0x0000080008107984 */ /* 0x000e620000000a00 */
[----:B0-----:R-:W-:-:S04]  /*8550*/  LOP3.LUT R14, R6, 0xff, RZ, 0xc0, !PT ;  /* 0x000000ff060e7812 */ /* 0x001fc800078ec0ff */
[----:B------:R-:W-:Y:S01]  /*8560*/  ISETP.NE.AND P0, PT, R14, R5, PT ;  /* 0x000000050e00720c */ /* 0x000fe20003f05270 */
[----:B-1----:R-:W-:-:S05]  /*8570*/  IMAD.WIDE.U32 R16, R11, 0x4, R16 ;  /* 0x000000040b107825 */ /* 0x002fca00078e0010 */
[----:B------:R-:W-:Y:S04]  /*8580*/  ST.E desc[UR10][R16.64+0x4], RZ ;  /* 0x000004ff10007985 */ /* 0x000fe8000c10190a */
[----:B------:R-:W0:Y:S02]  /*8590*/  LDS.64 R18, [R8+0x8] ;  /* 0x0000080008127984 */ /* 0x000e240000000a00 */
[----:B0-----:R-:W-:-:S05]  /*85a0*/  IMAD.WIDE.U32 R18, R11, 0x4, R18 ;  /* 0x000000040b127825 */ /* 0x001fca00078e0012 */
[----:B------:R-:W-:Y:S04]  /*85b0*/  ST.E desc[UR10][R18.64+0x8], RZ ;  /* 0x000008ff12007985 */ /* 0x000fe8000c10190a */
[----:B--234-:R-:W0:Y:S02]  /*85c0*/  LDS.64 R20, [R8+0x8] ;  /* 0x0000080008147984 */ /* 0x01ce240000000a00 */
[----:B0-----:R-:W-:-:S05]  /*85d0*/  IMAD.WIDE.U32 R20, R11, 0x4, R20 ;  /* 0x000000040b147825 */ /* 0x001fca00078e0014 */
[----:B------:R0:W-:Y:S01]  /*85e0*/  ST.E desc[UR10][R20.64+0xc], RZ ;  /* 0x00000cff14007985 */ /* 0x0001e2000c10190a */
[----:B------:R-:W-:Y:S05]  /*85f0*/  @P0 BRA `(.L_x_155) ;  /* 0xfffffffc00bc0947 */ /* 0x000fea000383ffff */
.L_x_154:
[----:B------:R-:W-:Y:S05]  /*8600*/  BSYNC.RECONVERGENT B3 ;  /* 0x0000000000037941 */ /* 0x000fea0003800200 */
.L_x_153:
[----:B------:R-:W-:Y:S05]  /*8610*/  @!P1 BRA `(.L_x_152) ;  /* 0x0000000000289947 */ /* 0x000fea0003800000 */
[----:B------:R-:W-:-:S07]  /*8620*/  PRMT R5, RZ, 0x7610, R5 ;  /* 0x00007610ff057816 */ /* 0x000fce0000000005 */
.L_x_156:
[----:B------:R-:W1:Y:S01]  /*8630*/  LDS.64 R14, [R8+0x8] ;  /* 0x00000800080e7984 */ /* 0x000e620000000a00 */
[C---:B------:R-:W-:Y:S01]  /*8640*/  LOP3.LUT R11, R4.reuse, 0xff, RZ, 0xc0, !PT ;  /* 0x000000ff040b7812 */ /* 0x040fe200078ec0ff */
[----:B------:R-:W-:Y:S02]  /*8650*/  VIADD R5, R5, 0x1 ;  /* 0x0000000105057836 */ /* 0x000fe40000000000 */
[----:B------:R-:W-:Y:S02]  /*8660*/  VIADD R4, R4, 0x1 ;  /* 0x0000000104047836 */ /* 0x000fe40000000000 */
[----:B-1----:R-:W-:Y:S01]  /*8670*/  IMAD.WIDE.U32 R14, R11, 0x4, R14 ;  /* 0x000000040b0e7825 */ /* 0x002fe200078e000e */
[----:B------:R-:W-:-:S04]  /*8680*/  LOP3.LUT R11, R5, 0xff, RZ, 0xc0, !PT ;  /* 0x000000ff050b7812 */ /* 0x000fc800078ec0ff */
[----:B------:R1:W-:Y:S01]  /*8690*/  ST.E desc[UR10][R14.64], RZ ;  /* 0x000000ff0e007985 */ /* 0x0003e2000c10190a */
[----:B------:R-:W-:-:S13]  /*86a0*/  ISETP.NE.AND P0, PT, R11, R2, PT ;  /* 0x000000020b00720c */ /* 0x000fda0003f05270 */
[----:B-1----:R-:W-:Y:S05]  /*86b0*/  @P0 BRA `(.L_x_156) ;  /* 0xfffffffc00dc0947 */ /* 0x002fea000383ffff */
.L_x_152:
[----:B------:R-:W-:Y:S05]  /*86c0*/  BSYNC.RECONVERGENT B2 ;  /* 0x0000000000027941 */ /* 0x000fea0003800200 */
.L_x_151:
[----:B------:R-:W-:Y:S01]  /*86d0*/  PRMT R2, R7, 0x8880, RZ ;  /* 0x0000888007027816 */ /* 0x000fe200000000ff */
[----:B------:R-:W-:Y:S03]  /*86e0*/  BSSY.RECONVERGENT B2, `(.L_x_157) ;  /* 0x000009a000027945 */ /* 0x000fe60003800200 */
[----:B------:R-:W-:-:S13]  /*86f0*/  ISETP.GE.AND P0, PT, R2, 0x1, PT ;  /* 0x000000010200780c */ /* 0x000fda0003f06270 */
[----:B------:R-:W-:Y:S05]  /*8700*/  @!P0 BRA `(.L_x_158) ;  /* 0x00000008005c8947 */ /* 0x000fea0003800000 */
[C---:B0-234-:R-:W-:Y:S02]  /*8710*/  PRMT R20, R10.reuse, 0x8880, RZ ;  /* 0x000088800a147816 */ /* 0x05dfe400000000ff */
[C---:B------:R-:W-:Y:S02]  /*8720*/  LOP3.LUT R11, R10.reuse, 0x3, RZ, 0xc0, !PT ;  /* 0x000000030a0b7812 */ /* 0x040fe400078ec0ff */
[----:B------:R-:W-:Y:S02]  /*8730*/  LOP3.LUT R18, R10, 0x7c, RZ, 0xc0, !PT ;  /* 0x0000007c0a127812 */ /* 0x000fe400078ec0ff */
[----:B------:R-:W-:-:S07]  /*8740*/  PRMT R19, RZ, 0x7610, R19 ;  /* 0x00007610ff137816 */ /* 0x000fce0000000013 */
.L_x_167:
[----:B------:R-:W0:Y:S01]  /*8750*/  LDS.64 R4, [R3+0x18] ;  /* 0x0000180003047984 */ /* 0x000e220000000a00 */
[----:B------:R-:W-:-:S05]  /*8760*/  LOP3.LUT R21, R19, 0xff, RZ, 0xc0, !PT ;  /* 0x000000ff13157812 */ /* 0x000fca00078ec0ff */
[----:B0-----:R-:W-:-:S05]  /*8770*/  IMAD.WIDE.U32 R4, R21, 0x4, R4 ;  /* 0x0000000415047825 */ /* 0x001fca00078e0004 */
[----:B--2---:R-:W2:Y:S01]  /*8780*/  LD.E R22, desc[UR10][R4.64] ;  /* 0x0000000a04167980 */ /* 0x004ea2000c101900 */
[----:B------:R-:W-:Y:S01]  /*8790*/  BSSY.RECONVERGENT B3, `(.L_x_159) ;  /* 0x0000087000037945 */ /* 0x000fe20003800200 */
[----:B--2---:R-:W-:-:S13]  /*87a0*/  ISETP.NE.AND P0, PT, R22, RZ, PT ;  /* 0x000000ff1600720c */ /* 0x004fda0003f05270 */
[----:B------:R-:W-:Y:S05]  /*87b0*/  @!P0 BRA `(.L_x_160) ;  /* 0x0000000800108947 */ /* 0x000fea0003800000 */
[----:B------:R-:W-:Y:S01]  /*87c0*/  PRMT R2, R10, 0x8880, RZ ;  /* 0x000088800a027816 */ /* 0x000fe200000000ff */
[----:B------:R-:W-:Y:S03]  /*87d0*/  BSSY.RECONVERGENT B4, `(.L_x_161) ;  /* 0x000007c000047945 */ /* 0x000fe60003800200 */
[----:B------:R-:W-:-:S13]  /*87e0*/  ISETP.GE.AND P0, PT, R2, 0x1, PT ;  /* 0x000000010200780c */ /* 0x000fda0003f06270 */
[----:B------:R-:W-:Y:S05]  /*87f0*/  @!P0 BRA `(.L_x_162) ;  /* 0x0000000400e48947 */ /* 0x000fea0003800000 */
[----:B------:R-:W-:Y:S01]  /*8800*/  ISETP.GE.U32.AND P0, PT, R10, 0x4, PT ;  /* 0x000000040a00780c */ /* 0x000fe20003f06070 */
[----:B------:R-:W-:Y:S01]  /*8810*/  BSSY.RECONVERGENT B5, `(.L_x_163) ;  /* 0x0000040000057945 */ /* 0x000fe20003800200 */
[----:B------:R-:W-:Y:S01]  /*8820*/  PRMT R2, RZ, 0x7610, R2 ;  /* 0x00007610ff027816 */ /* 0x000fe20000000002 */
[----:B------:R-:W-:-:S10]  /*8830*/  IMAD.MOV.U32 R6, RZ, RZ, RZ ;  /* 0x000000ffff067224 */ /* 0x000fd400078e00ff */
[----:B------:R-:W-:Y:S05]  /*8840*/  @!P0 BRA `(.L_x_164) ;  /* 0x0000000000f08947 */ /* 0x000fea0003800000 */
[----:B------:R-:W-:Y:S01]  /*8850*/  BSSY.RECONVERGENT B6, `(.L_x_165) ;  /* 0x000003a000067945 */ /* 0x000fe20003800200 */
[----:B------:R-:W-:Y:S01]  /*8860*/  PRMT R2, RZ, 0x7610, R2 ;  /* 0x00007610ff027816 */ /* 0x000fe20000000002 */
[----:B------:R-:W-:-:S07]  /*8870*/  IMAD.MOV.U32 R6, RZ, RZ, RZ ;  /* 0x000000ffff067224 */ /* 0x000fce00078e00ff */
.L_x_166:
[----:B0-----:R-:W0:Y:S01]  /*8880*/  LDS.64 R24, [R9+0x8] ;  /* 0x0000080009187984 */ /* 0x001e220000000a00 */
[C---:B------:R-:W-:Y:S01]  /*8890*/  IMAD.IADD R27, R2.reuse, 0x1, R19 ;  /* 0x00000001021b7824 */ /* 0x040fe200078e0213 */
[----:B------:R-:W-:Y:S02]  /*88a0*/  LOP3.LUT R23, R2, 0xff, RZ, 0xc0, !PT ;  /* 0x000000ff02177812 */ /* 0x000fe400078ec0ff */
[----:B------:R-:W1:Y:S02]  /*88b0*/  LDS.64 R16, [R8+0x8] ;  /* 0x0000080008107984 */ /* 0x000e640000000a00 */
[----:B------:R-:W-:Y:S01]  /*88c0*/  LOP3.LUT R27, R27, 0xff, RZ, 0xc0, !PT ;  /* 0x000000ff1b1b7812 */ /* 0x000fe200078ec0ff */
[----:B0-----:R-:W-:-:S04]  /*88d0*/  IMAD.WIDE.U32 R24, R23, 0x4, R24 ;  /* 0x0000000417187825 */ /* 0x001fc800078e0018 */
[----:B-1----:R-:W-:Y:S02]  /*88e0*/  IMAD.WIDE.U32 R16, R27, 0x4, R16 ;  /* 0x000000041b107825 */ /* 0x002fe400078e0010 */
[----:B------:R-:W2:Y:S04]  /*88f0*/  LD.E R25, desc[UR10][R24.64] ;  /* 0x0000000a18197980 */ /* 0x000ea8000c101900 */
[----:B------:R-:W2:Y:S02]  /*8900*/  LD.E R4, desc[UR10][R16.64] ;  /* 0x0000000a10047980 */ /* 0x000ea4000c101900 */
[----:B--2---:R-:W-:-:S04]  /*8910*/  IMAD R5, R22, R25, R4 ;  /* 0x0000001916057224 */ /* 0x004fc800078e0204 */
[----:B------:R-:W-:-:S05]  /*8920*/  IMAD.IADD R5, R5, 0x1, R6 ;  /* 0x0000000105057824 */ /* 0x000fca00078e0206 */
[----:B------:R-:W-:-:S04]  /*8930*/  ISETP.NE.AND P0, PT, R5, -0x1, PT ;  /* 0xffffffff0500780c */ /* 0x000fc80003f05270 */
[----:B------:R-:W-:-:S05]  /*8940*/  SEL R29, R5, RZ, P0 ;  /* 0x000000ff051d7207 */ /* 0x000fca0000000000 */
[----:B------:R-:W-:Y:S04]  /*8950*/  ST.E desc[UR10][R16.64], R29 ;  /* 0x0000001d10007985 */ /* 0x000fe8000c10190a */
[----:B------:R-:W0:Y:S04]  /*8960*/  LDS.64 R14, [R9+0x8] ;  /* 0x00000800090e7984 */ /* 0x000e280000000a00 */
[----:B------:R-:W1:Y:S01]  /*8970*/  LDS.64 R4, [R8+0x8] ;  /* 0x0000080008047984 */ /* 0x000e620000000a00 */
[----:B0-----:R-:W-:-:S04]  /*8980*/  IMAD.WIDE.U32 R14, R23, 0x4, R14 ;  /* 0x00000004170e7825 */ /* 0x001fc800078e000e */
[----:B-1----:R-:W-:Y:S02]  /*8990*/  IMAD.WIDE.U32 R4, R27, 0x4, R4 ;  /* 0x000000041b047825 */ /* 0x002fe400078e0004 */
        /* <DEDUP_REMOVED lines=38> */
.L_x_165:
[----:B------:R-:W-:-:S07]  /*8c00*/  PRMT R2, R18, 0x7610, R2 ;  /* 0x0000761012027816 */ /* 0x000fce0000000002 */
.L_x_164:
[----:B------:R-:W-:Y:S05]  /*8c10*/  BSYNC.RECONVERGENT B5 ;  /* 0x0000000000057941 */ /* 0x000fea0003800200 */
.L_x_163:
[----:B------:R-:W-:-:S13]  /*8c20*/  ISETP.NE.AND P0, PT, R11, RZ, PT ;  /* 0x000000ff0b00720c */ /* 0x000fda0003f05270 */
[----:B------:R-:W-:Y:S05]  /*8c30*/  @!P0 BRA `(.L_x_162) ;  /* 0x0000000000d48947 */ /* 0x000fea0003800000 */
[----:B------:R-:W1:Y:S01]  /*8c40*/  LDS.64 R14, [R9+0x8] ;  /* 0x00000800090e7984 */ /* 0x000e620000000a00 */
[C---:B------:R-:W-:Y:S01]  /*8c50*/  IMAD.IADD R16, R2.reuse, 0x1, R19 ;  /* 0x0000000102107824 */ /* 0x040fe200078e0213 */
[----:B------:R-:W-:Y:S02]  /*8c60*/  LOP3.LUT R2, R2, 0xffff, RZ, 0xc0, !PT ;  /* 0x0000ffff02027812 */ /* 0x000fe400078ec0ff */
[----:B0-----:R-:W0:Y:S02]  /*8c70*/  LDS.64 R4, [R8+0x8] ;  /* 0x0000080008047984 */ /* 0x001e240000000a00 */
[----:B------:R-:W-:Y:S01]  /*8c80*/  LOP3.LUT R17, R16, 0xff, RZ, 0xc0, !PT ;  /* 0x000000ff10117812 */ /* 0x000fe200078ec0ff */
[----:B-1----:R-:W-:-:S04]  /*8c90*/  IMAD.WIDE.U32 R14, R2, 0x4, R14 ;  /* 0x00000004020e7825 */ /* 0x002fc800078e000e */
[----:B0-----:R-:W-:Y:S02]  /*8ca0*/  IMAD.WIDE.U32 R4, R17, 0x4, R4 ;  /* 0x0000000411047825 */ /* 0x001fe400078e0004 */
[----:B------:R-:W2:Y:S04]  /*8cb0*/  LD.E R15, desc[UR10][R14.64] ;  /* 0x0000000a0e0f7980 */ /* 0x000ea8000c101900 */
[----:B------:R-:W2:Y:S01]  /*8cc0*/  LD.E R16, desc[UR10][R4.64] ;  /* 0x0000000a04107980 */ /* 0x000ea2000c101900 */
[----:B------:R-:W-:Y:S01]  /*8cd0*/  ISETP.NE.AND P0, PT, R11, 0x1, PT ;  /* 0x000000010b00780c */ /* 0x000fe20003f05270 */
[----:B--2---:R-:W-:-:S04]  /*8ce0*/  IMAD R17, R22, R15, R16 ;  /* 0x0000000f16117224 */ /* 0x004fc800078e0210 */
[----:B------:R-:W-:-:S05]  /*8cf0*/  IMAD.IADD R17, R17, 0x1, R6 ;  /* 0x0000000111117824 */ /* 0x000fca00078e0206 */
[----:B------:R-:W-:-:S04]  /*8d00*/  ISETP.NE.AND P2, PT, R17, -0x1, PT ;  /* 0xffffffff1100780c */ /* 0x000fc80003f45270 */
[----:B------:R-:W-:-:S05]  /*8d10*/  SEL R17, R17, RZ, P2 ;  /* 0x000000ff11117207 */ /* 0x000fca0001000000 */
[----:B------:R1:W-:Y:S01]  /*8d20*/  ST.E desc[UR10][R4.64], R17 ;  /* 0x0000001104007985 */ /* 0x0003e2000c10190a */
[----:B------:R-:W-:Y:S05]  /*8d30*/  @!P0 BRA `(.L_x_162) ;  /* 0x0000000000948947 */ /* 0x000fea0003800000 */
[----:B------:R-:W0:Y:S01]  /*8d40*/  LDS.64 R14, [R9+0x8] ;  /* 0x00000800090e7984 */ /* 0x000e220000000a00 */
[C---:B------:R-:W-:Y:S01]  /*8d50*/  IADD3 R23, P0, PT, R2.reuse, R21, RZ ;  /* 0x0000001502177210 */ /* 0x040fe20007f1e0ff */
[----:B------:R-:W-:Y:S01]  /*8d60*/  IMAD.SHL.U32 R6, R2, 0x4, RZ ;  /* 0x0000000402067824 */ /* 0x000fe200078e00ff */
[----:B-1----:R-:W-:Y:S01]  /*8d70*/  SHF.R.U32.HI R4, RZ, 0x1e, R2 ;  /* 0x0000001eff047819 */ /* 0x002fe20000011602 */
[----:B------:R-:W1:Y:S02]  /*8d80*/  LDS.64 R16, [R8+0x8] ;  /* 0x0000080008107984 */ /* 0x000e640000000a00 */
[----:B------:R-:W-:Y:S02]  /*8d90*/  IMAD.X R24, RZ, RZ, RZ, P0 ;  /* 0x000000ffff187224 */ /* 0x000fe400000e06ff */
[----:B------:R-:W-:-:S03]  /*8da0*/  IMAD.SHL.U32 R5, R23, 0x4, RZ ;  /* 0x0000000417057824 */ /* 0x000fc600078e00ff */
[----:B------:R-:W-:Y:S02]  /*8db0*/  SHF.L.U64.HI R2, R23, 0x2, R24 ;  /* 0x0000000217027819 */ /* 0x000fe40000010218 */
[----:B0-----:R-:W-:Y:S02]  /*8dc0*/  IADD3 R14, P0, PT, R14, R6, RZ ;  /* 0x000000060e0e7210 */ /* 0x001fe40007f1e0ff */
[----:B-1----:R-:W-:-:S03]  /*8dd0*/  IADD3 R16, P1, PT, R16, R5, RZ ;  /* 0x0000000510107210 */ /* 0x002fc60007f3e0ff */
[----:B------:R-:W-:Y:S02]  /*8de0*/  IMAD.X R15, R15, 0x1, R4, P0 ;  /* 0x000000010f0f7824 */ /* 0x000fe400000e0604 */
[----:B------:R-:W-:-:S04]  /*8df0*/  IMAD.X R17, R17, 0x1, R2, P1 ;  /* 0x0000000111117824 */ /* 0x000fc800008e0602 */
[----:B------:R-:W2:Y:S04]  /*8e00*/  LD.E R15, desc[UR10][R14.64+0x4] ;  /* 0x0000040a0e0f7980 */ /* 0x000ea8000c101900 */
[----:B------:R-:W2:Y:S02]  /*8e10*/  LD.E R23, desc[UR10][R16.64+0x4] ;  /* 0x0000040a10177980 */ /* 0x000ea4000c101900 */
[----:B--2---:R-:W-:-:S04]  /*8e20*/  IMAD R24, R22, R15, R23 ;  /* 0x0000000f16187224 */ /* 0x004fc800078e0217 */
[----:B------:R-:W-:Y:S02]  /*8e30*/  VIADD R23, R24, 0x1 ;  /* 0x0000000118177836 */ /* 0x000fe40000000000 */
[----:B------:R-:W-:-:S05]  /*8e40*/  @P2 IMAD.MOV R23, RZ, RZ, R24 ;  /* 0x000000ffff172224 */ /* 0x000fca00078e0218 */
[----:B------:R-:W-:-:S04]  /*8e50*/  ISETP.NE.AND P0, PT, R23, -0x1, PT ;  /* 0xffffffff1700780c */ /* 0x000fc80003f05270 */
[----:B------:R-:W-:Y:S02]  /*8e60*/  SEL R25, R23, RZ, P0 ;  /* 0x000000ff17197207 */ /* 0x000fe40000000000 */
[----:B------:R-:W-:-:S03]  /*8e70*/  ISETP.NE.AND P0, PT, R11, 0x2, PT ;  /* 0x000000020b00780c */ /* 0x000fc60003f05270 */
[----:B------:R2:W-:Y:S10]  /*8e80*/  ST.E desc[UR10][R16.64+0x4], R25 ;  /* 0x0000041910007985 */ /* 0x0005f4000c10190a */
[----:B------:R-:W-:Y:S05]  /*8e90*/  @!P0 BRA `(.L_x_162) ;  /* 0x00000000003c8947 */ /* 0x000fea0003800000 */
[----:B------:R-:W0:Y:S04]  /*8ea0*/  LDS.64 R14, [R9+0x8] ;  /* 0x00000800090e7984 */ /* 0x000e280000000a00 */
[----:B--2---:R-:W1:Y:S01]  /*8eb0*/  LDS.64 R16, [R8+0x8] ;  /* 0x0000080008107984 */ /* 0x004e620000000a00 */
[----:B0-----:R-:W-:Y:S02]  /*8ec0*/  IADD3 R14, P0, PT, R14, R6, RZ ;  /* 0x000000060e0e7210 */ /* 0x001fe40007f1e0ff */
[----:B-1----:R-:W-:-:S03]  /*8ed0*/  IADD3 R16, P1, PT, R16, R5, RZ ;  /* 0x0000000510107210 */ /* 0x002fc60007f3e0ff */
[----:B------:R-:W-:Y:S02]  /*8ee0*/  IMAD.X R15, R15, 0x1, R4, P0 ;  /* 0x000000010f0f7824 */ /* 0x000fe400000e0604 */
[----:B------:R-:W-:-:S04]  /*8ef0*/  IMAD.X R17, R17, 0x1, R2, P1 ;  /* 0x0000000111117824 */ /* 0x000fc800008e0602 */
        /* <DEDUP_REMOVED lines=9> */
.L_x_162:
[----:B------:R-:W-:Y:S05]  /*8f90*/  BSYNC.RECONVERGENT B4 ;  /* 0x0000000000047941 */ /* 0x000fea0003800200 */
.L_x_161:
[----:B01-3--:R-:W0:Y:S01]  /*8fa0*/  LDS.64 R4, [R8+0x8] ;  /* 0x0000080008047984 */ /* 0x00be220000000a00 */
[----:B------:R-:W-:-:S04]  /*8fb0*/  IADD3 R21, P0, PT, R20, R21, RZ ;  /* 0x0000001514157210 */ /* 0x000fc80007f1e0ff */
[----:B------:R-:W-:Y:S02]  /*8fc0*/  LEA.HI.X.SX32 R2, R20, RZ, 0x1, P0 ;  /* 0x000000ff14027211 */ /* 0x000fe400000f0eff */
[----:B0-----:R-:W-:-:S04]  /*8fd0*/  LEA R4, P0, R21, R4, 0x2 ;  /* 0x0000000415047211 */ /* 0x001fc800078010ff */
[----:B------:R-:W-:-:S05]  /*8fe0*/  LEA.HI.X R5, R21, R5, R2, 0x2, P0 ;  /* 0x0000000515057211 */ /* 0x000fca00000f1402 */
[----:B------:R0:W-:Y:S04]  /*8ff0*/  ST.E desc[UR10][R4.64], RZ ;  /* 0x000000ff04007985 */ /* 0x0001e8000c10190a */
.L_x_160:
[----:B------:R-:W-:Y:S05]  /*9000*/  BSYNC.RECONVERGENT B3 ;  /* 0x0000000000037941 */ /* 0x000fea0003800200 */
.L_x_159:
[----:B------:R-:W-:Y:S01]  /*9010*/  VIADD R19, R19, 0x1 ;  /* 0x0000000113137836 */ /* 0x000fe20000000000 */
[----:B0-----:R-:W-:-:S04]  /*9020*/  PRMT R5, R7, 0x8880, RZ ;  /* 0x0000888007057816 */ /* 0x001fc800000000ff */
[C---:B------:R-:W-:Y:S02]  /*9030*/  PRMT R2, R19.reuse, 0x8880, RZ ;  /* 0x0000888013027816 */ /* 0x040fe400000000ff */
[----:B------:R-:W-:Y:S02]  /*9040*/  PRMT R19, R19, 0x8880, RZ ;  /* 0x0000888013137816 */ /* 0x000fe400000000ff */
[----:B------:R-:W-:Y:S02]  /*9050*/  ISETP.GE.AND P0, PT, R2, R5, PT ;  /* 0x000000050200720c */ /* 0x000fe40003f06270 */
[----:B------:R-:W-:-:S11]  /*9060*/  PRMT R19, R19, 0x7710, RZ ;  /* 0x0000771013137816 */ /* 0x000fd600000000ff */
[----:B------:R-:W-:Y:S05]  /*9070*/  @!P0 BRA `(.L_x_167) ;  /* 0xfffffff400b48947 */ /* 0x000fea000383ffff */
.L_x_158:
[----:B------:R-:W-:Y:S05]  /*9080*/  BSYNC.RECONVERGENT B2 ;  /* 0x0000000000027941 */ /* 0x000fea0003800200 */
.L_x_157:
[----:B------:R-:W1:Y:S04]  /*9090*/  LDS.U8 R2, [R8] ;  /* 0x0000000008027984 */ /* 0x000e680000000000 */
[----:B------:R-:W5:Y:S01]  /*90a0*/  LDS.64 R4, [R8+0x8] ;  /* 0x0000080008047984 */ /* 0x000f620000000a00 */
[----:B-1----:R-:W-:-:S05]  /*90b0*/  PRMT R7, R2, 0x8880, RZ ;  /* 0x0000888002077816 */ /* 0x002fca00000000ff */
[----:B-----5:R-:W-:-:S06]  /*90c0*/  IMAD.WIDE R6, R7, 0x4, R4 ;  /* 0x0000000407067825 */ /* 0x020fcc00078e0204 */
[----:B------:R-:W5:Y:S01]  /*90d0*/  LD.E R6, desc[UR10][R6.64+-0x4] ;  /* 0xfffffc0a06067980 */ /* 0x000f62000c101900 */
[----:B------:R-:W-:Y:S02]  /*90e0*/  PRMT R4, R2, 0x7610, R4 ;  /* 0x0000761002047816 */ /* 0x000fe40000000004 */
[----:B-----5:R-:W-:-:S13]  /*90f0*/  ISETP.NE.AND P0, PT, R6, RZ, PT ;  /* 0x000000ff0600720c */ /* 0x020fda0003f05270 */
[----:B------:R-:W-:-:S05]  /*9100*/  @!P0 VIADD R5, R4, 0xffffffff ;  /* 0xffffffff04058836 */ /* 0x000fca0000000000 */
[----:B------:R1:W-:Y:S01]  /*9110*/  @!P0 STS.U8 [R8], R5 ;  /* 0x0000000508008388 */ /* 0x0003e20000000000 */
[----:B------:R-:W-:-:S07]  /*9120*/  @!P0 PRMT R4, R5, 0x7610, R4 ;  /* 0x0000761005048816 */ /* 0x000fce0000000004 */
.L_x_150:
[----:B------:R-:W-:Y:S05]  /*9130*/  BSYNC.RECONVERGENT B1 ;  /* 0x0000000000017941 */ /* 0x000fea0003800200 */
.L_x_146:
[----:B------:R-:W-:Y:S05]  /*9140*/  WARPSYNC.ALL ;  /* 0x0000000000007948 */ /* 0x000fea0003800000 */
[----:B------:R0:W-:Y:S01]  /*9150*/  STS.U8 [R3+0x10], R4 ;  /* 0x0000100403007388 */ /* 0x0001e20000000000 */
[----:B------:R-:W-:Y:S01]  /*9160*/  PRMT R2, R4, 0x8880, RZ ;  /* 0x0000888004027816 */ /* 0x000fe200000000ff */
[----:B------:R-:W-:Y:S03]  /*9170*/  BSSY.RECONVERGENT B1, `(.L_x_168) ;  /* 0x0000017000017945 */ /* 0x000fe60003800200 */
[----:B------:R-:W-:-:S02]  /*9180*/  ISETP.GE.AND P0, PT, R2, 0x1, PT ;  /* 0x000000010200780c */ /* 0x000fc40003f06270 */
[----:B------:R-:W-:-:S11]  /*9190*/  PRMT R2, R4, 0x7610, R2 ;  /* 0x0000761004027816 */ /* 0x000fd60000000002 */
[----:B0-----:R-:W-:Y:S05]  /*91a0*/  @!P0 BRA `(.L_x_169) ;  /* 0x00000000004c8947 */ /* 0x001fea0003800000 */
[----:B------:R-:W-:Y:S01]  /*91b0*/  BSSY.RECONVERGENT B2, `(.L_x_170) ;  /* 0x0000010000027945 */ /* 0x000fe20003800200 */
[----:B------:R-:W-:-:S07]  /*91c0*/  PRMT R2, RZ, 0x7610, R2 ;  /* 0x00007610ff027816 */ /* 0x000fce0000000002 */
.L_x_171:
[----:B-1----:R-:W0:Y:S01]  /*91d0*/  LDS.64 R4, [R8+0x8] ;  /* 0x0000080008047984 */ /* 0x002e220000000a00 */
        /* <DEDUP_REMOVED lines=14> */
.L_x_170:
[----:B------:R0:W1:Y:S01]  /*92c0*/  LDS.U8 R2, [R8] ;  /* 0x0000000008027984 */ /* 0x0000620000000000 */
[----:B------:R-:W-:-:S07]  /*92d0*/  PRMT R4, R9, 0x7610, R4 ;  /* 0x0000761009047816 */ /* 0x000fce0000000004 */
.L_x_169:
[----:B------:R-:W-:Y:S05]  /*92e0*/  BSYNC.RECONVERGENT B1 ;  /* 0x0000000000017941 */ /* 0x000fea0003800200 */
.L_x_168:
[----:B-1----:R-:W-:Y:S01]  /*92f0*/  PRMT R5, R2, 0x8880, RZ ;  /* 0x0000888002057816 */ /* 0x002fe200000000ff */
[----:B------:R-:W-:Y:S03]  /*9300*/  BSSY.RECONVERGENT B1, `(.L_x_172) ;  /* 0x00000d4000017945 */ /* 0x000fe60003800200 */
[----:B------:R-:W-:-:S13]  /*9310*/  ISETP.GE.AND P0, PT, R5, 0x4, PT ;  /* 0x000000040500780c */ /* 0x000fda0003f06270 */
[----:B------:R-:W-:Y:S05]  /*9320*/  @!P0 BRA `(.L_x_173) ;  /* 0x0000000c00448947 */ /* 0x000fea0003800000 */
[----:B------:R-:W1:Y:S01]  /*9330*/  LDS.64 R6, [R3+0x18] ;  /* 0x0000180003067984 */ /* 0x000e620000000a00 */
[----:B------:R-:W-:Y:S01]  /*9340*/  LOP3.LUT R4, R4, 0xffff, RZ, 0xc0, !PT ;  /* 0x0000ffff04047812 */ /* 0x000fe200078ec0ff */
[----:B------:R-:W-:Y:S03]  /*9350*/  BSSY.RECONVERGENT B2, `(.L_x_174) ;  /* 0x00000bc000027945 */ /* 0x000fe60003800200 */
[----:B------:R-:W-:-:S05]  /*9360*/  PRMT R5, R4, 0x8880, RZ ;  /* 0x0000888004057816 */ /* 0x000fca00000000ff */
[----:B-1----:R-:W-:-:S05]  /*9370*/  IMAD.WIDE R6, R5, 0x4, R6 ;  /* 0x0000000405067825 */ /* 0x002fca00078e0206 */
[----:B------:R-:W-:Y:S04]  /*9380*/  ST.E desc[UR10][R6.64], RZ ;  /* 0x000000ff06007985 */ /* 0x000fe8000c10190a */
[----:B------:R-:W0:Y:S02]  /*9390*/  LDS.U8 R4, [R3+0x10] ;  /* 0x0000100003047984 */ /* 0x000e240000000000 */
[----:B0-----:R-:W-:Y:S02]  /*93a0*/  VIADD R8, R4, 0x1 ;  /* 0x0000000104087836 */ /* 0x001fe40000000000 */
[----:B------:R-:W-:-:S03]  /*93b0*/  VIADD R4, R2, 0xfffffffd ;  /* 0xfffffffd02047836 */ /* 0x000fc60000000000 */
[----:B------:R0:W-:Y:S04]  /*93c0*/  STS.U8 [R3+0x10], R8 ;  /* 0x0000100803007388 */ /* 0x0001e80000000000 */
.L_x_184:
[C---:B0-----:R-:W-:Y:S01]  /*93d0*/  VIADD R8, R4.reuse, 0xffffffff ;  /* 0xffffffff04087836 */ /* 0x041fe20000000000 */
[C---:B------:R-:W-:Y:S01]  /*93e0*/  LOP3.LUT R7, R4.reuse, 0xff, RZ, 0xc0, !PT ;  /* 0x000000ff04077812 */ /* 0x040fe200078ec0ff */
[C---:B------:R-:W-:Y:S01]  /*93f0*/  VIADD R5, R4.reuse, 0x4 ;  /* 0x0000000404057836 */ /* 0x040fe20000000000 */
[----:B------:R-:W-:Y:S01]  /*9400*/  PRMT R6, R4, 0x7610, R6 ;  /* 0x0000761004067816 */ /* 0x000fe20000000006 */
[----:B------:R-:W-:Y:S01]  /*9410*/  IMAD.MOV.U32 R22, RZ, RZ, 0x20 ;  /* 0x00000020ff167424 */ /* 0x000fe200078e00ff */
[C---:B--2---:R-:W-:Y:S01]  /*9420*/  LOP3.LUT R17, R8.reuse, 0xff, RZ, 0xc0, !PT ;  /* 0x000000ff08117812 */ /* 0x044fe200078ec0ff */
[----:B------:R-:W-:Y:S01]  /*9430*/  IMAD.WIDE.U32 R14, R7, 0x4, R12 ;  /* 0x00000004070e7825 */ /* 0x000fe200078e000c */
[----:B------:R-:W-:Y:S02]  /*9440*/  PRMT R4, R8, 0x7610, R4 ;  /* 0x0000761008047816 */ /* 0x000fe40000000004 */
[C---:B------:R-:W-:Y:S01]  /*9450*/  SHF.L.U64.HI R23, R17.reuse, 0x2, RZ ;  /* 0x0000000211177819 */ /* 0x040fe200000102ff */
[----:B------:R-:W-:-:S02]  /*9460*/  IMAD.SHL.U32 R25, R17, 0x4, RZ ;  /* 0x0000000411197824 */ /* 0x000fc400078e00ff */
[----:B------:R-:W-:-:S07]  /*9470*/  IMAD.WIDE.U32 R16, R17, 0x4, R12 ;  /* 0x0000000411107825 */ /* 0x000fce00078e000c */
.L_x_183:
[----:B0-----:R0:W1:Y:S01]  /*9480*/  LDS.64 R18, [R3+0x18] ;  /* 0x0000180003127984 */ /* 0x0010620000000a00 */
[----:B------:R-:W-:Y:S02]  /*9490*/  VIADD R27, R22, 0xffffffff ;  /* 0xffffffff161b7836 */ /* 0x000fe40000000000 */
[----:B---34-:R-:W-:Y:S02]  /*94a0*/  IMAD.MOV.U32 R20, RZ, RZ, R22 ;  /* 0x000000ffff147224 */ /* 0x018fe400078e0016 */
[----:B------:R-:W-:Y:S01]  /*94b0*/  IMAD.MOV.U32 R22, RZ, RZ, R27 ;  /* 0x000000ffff167224 */ /* 0x000fe200078e001b */
[----:B------:R-:W-:Y:S02]  /*94c0*/  ISETP.NE.AND P0, PT, R27, RZ, PT ;  /* 0x000000ff1b00720c */ /* 0x000fe40003f05270 */
[----:B------:R-:W-:-:S11]  /*94d0*/  ISETP.GT.U32.AND P1, PT, R20, 0x1, PT ;  /* 0x000000011400780c */ /* 0x000fd60003f24070 */
[----:B0-----:R-:W-:Y:S05]  /*94e0*/  @!P0 BRA `(.L_x_175) ;  /* 0x0000000400148947 */ /* 0x001fea0003800000 */
[----:B------:R-:W0:Y:S01]  /*94f0*/  S2UR UR5, SR_CgaCtaId ;  /* 0x00000000000579c3 */ /* 0x000e220000008800 */
[----:B------:R-:W-:Y:S01]  /*9500*/  UMOV UR4, 0x400 ;  /* 0x0000040000047882 */ /* 0x000fe20000000000 */
[----:B------:R-:W-:Y:S01]  /*9510*/  IADD3 R26, PT, PT, -R20, 0x21, RZ ;  /* 0x00000021141a7810 */ /* 0x000fe20007ffe1ff */
[----:B0-----:R-:W-:-:S09]  /*9520*/  ULEA UR4, UR5, UR4, 0x18 ;  /* 0x0000000405047291 */ /* 0x001fd2000f8ec0ff */
[----:B------:R-:W0:Y:S02]  /*9530*/  LDS.128 R8, [UR4+0x2800] ;  /* 0x00280004ff087984 */ /* 0x000e240008000c00 */
[-C--:B0-----:R-:W-:Y:S02]  /*9540*/  SHF.R.U32.HI R20, RZ, R26.reuse, R8 ;  /* 0x0000001aff147219 */ /* 0x081fe40000011608 */
[-C--:B------:R-:W-:Y:S02]  /*9550*/  SHF.L.U32 R21, R9, R27.reuse, RZ ;  /* 0x0000001b09157219 */ /* 0x080fe400000006ff */
[----:B------:R-:W-:Y:S02]  /*9560*/  SHF.R.U32.HI R28, RZ, R26, R9 ;  /* 0x0000001aff1c7219 */ /* 0x000fe40000011609 */
[----:B------:R-:W-:Y:S02]  /*9570*/  LOP3.LUT R20, R21, R20, RZ, 0xfc, !PT ;  /* 0x0000001415147212 */ /* 0x000fe400078efcff */
[----:B------:R-:W-:-:S02]  /*9580*/  SHF.L.U32 R21, R8, R27, RZ ;  /* 0x0000001b08157219 */ /* 0x000fc400000006ff */
[----:B------:R-:W-:Y:S02]  /*9590*/  SHF.L.U32 R9, R10, R27, RZ ;  /* 0x0000001b0a097219 */ /* 0x000fe400000006ff */
[----:B-1----:R-:W-:Y:S02]  /*95a0*/  IADD3 R8, P0, PT, R18, R25, RZ ;  /* 0x0000001912087210 */ /* 0x002fe40007f1e0ff */
[----:B------:R-:W-:Y:S02]  /*95b0*/  LOP3.LUT R28, R9, R28, RZ, 0xfc, !PT ;  /* 0x0000001c091c7212 */ /* 0x000fe400078efcff */
[-C--:B------:R-:W-:Y:S01]  /*95c0*/  SHF.R.U32.HI R24, RZ, R26.reuse, R10 ;  /* 0x0000001aff187219 */ /* 0x080fe2000001160a */
[----:B------:R-:W-:Y:S01]  /*95d0*/  IMAD.X R9, R19, 0x1, R23, P0 ;  /* 0x0000000113097824 */ /* 0x000fe200000e0617 */
[----:B------:R-:W-:Y:S02]  /*95e0*/  SHF.L.U32 R27, R11, R27, RZ ;  /* 0x0000001b0b1b7219 */ /* 0x000fe400000006ff */
[----:B------:R-:W-:-:S02]  /*95f0*/  SHF.R.U32.HI R26, RZ, R26, R11 ;  /* 0x0000001aff1a7219 */ /* 0x000fc4000001160b */
[----:B------:R-:W2:Y:S01]  /*9600*/  LD.E R8, desc[UR10][R8.64] ;  /* 0x0000000a08087980 */ /* 0x000ea2000c101900 */
[----:B------:R-:W-:-:S04]  /*9610*/  LEA R10, P0, R7, R18, 0x2 ;  /* 0x00000012070a7211 */ /* 0x000fc800078010ff */
[----:B------:R-:W-:Y:S02]  /*9620*/  LEA.HI.X R11, R7, R19, RZ, 0x2, P0 ;  /* 0x00000013070b7211 */ /* 0x000fe400000f14ff */
[C---:B--2---:R-:W-:Y:S01]  /*9630*/  ISETP.GE.U32.AND P2, PT, R8.reuse, R21, PT ;  /* 0x000000150800720c */ /* 0x044fe20003f46070 */
[----:B------:R-:W-:-:S05]  /*9640*/  IMAD.IADD R21, R8, 0x1, -R21 ;  /* 0x0000000108157824 */ /* 0x000fca00078e0a15 */
[----:B------:R0:W-:Y:S04]  /*9650*/  STG.E desc[UR10][R16.64], R21 ;  /* 0x0000001510007986 */ /* 0x0001e8000c10190a */
[----:B------:R-:W2:Y:S01]  /*9660*/  LD.E R29, desc[UR10][R10.64] ;  /* 0x0000000a0a1d7980 */ /* 0x000ea2000c101900 */
[----:B------:R-:W-:Y:S01]  /*9670*/  LOP3.LUT R24, R27, R24, RZ, 0xfc, !PT ;  /* 0x000000181b187212 */ /* 0x000fe200078efcff */
        /* <DEDUP_REMOVED lines=8> */
[----:B------:R-:W-:-:S04]  /*9700*/  @!P2 SEL R8, RZ, 0xffffffff, !P0 ;  /* 0xffffffffff08a807 */ /* 0x000fc80004000000 */
        /* <DEDUP_REMOVED lines=35> */
.L_x_175:
[----:B-1----:R-:W-:-:S05]  /*9940*/  IADD3 R26, P0, PT, R18, R25, RZ ;  /* 0x00000019121a7210 */ /* 0x002fca0007f1e0ff */
[----:B------:R-:W-:-:S06]  /*9950*/  IMAD.X R27, R19, 0x1, R23, P0 ;  /* 0x00000001131b7824 */ /* 0x000fcc00000e0617 */
[----:B------:R-:W2:Y:S01]  /*9960*/  LD.E R27, desc[UR10][R26.64] ;  /* 0x0000000a1a1b7980 */ /* 0x000ea2000c101900 */
[----:B------:R-:W0:Y:S01]  /*9970*/  S2UR UR5, SR_CgaCtaId ;  /* 0x00000000000579c3 */ /* 0x000e220000008800 */
[----:B------:R-:W-:Y:S01]  /*9980*/  UMOV UR4, 0x400 ;  /* 0x0000040000047882 */ /* 0x000fe20000000000 */
[----:B------:R-:W-:-:S04]  /*9990*/  LEA R20, P0, R7, R18, 0x2 ;  /* 0x0000001207147211 */ /* 0x000fc800078010ff */
[----:B------:R-:W-:Y:S01]  /*99a0*/  LEA.HI.X R21, R7, R19, RZ, 0x2, P0 ;  /* 0x0000001307157211 */ /* 0x000fe200000f14ff */
[----:B0-----:R-:W-:-:S09]  /*99b0*/  ULEA UR4, UR5, UR4, 0x18 ;  /* 0x0000000405047291 */ /* 0x001fd2000f8ec0ff */
[----:B------:R-:W2:Y:S02]  /*99c0*/  LDS.128 R8, [UR4+0x2800] ;  /* 0x00280004ff087984 */ /* 0x000ea40008000c00 */
[----:B--2---:R-:W-:-:S05]  /*99d0*/  IMAD.IADD R29, R27, 0x1, -R8 ;  /* 0x000000011b1d7824 */ /* 0x004fca00078e0a08 */
[----:B------:R-:W-:Y:S04]  /*99e0*/  STG.E desc[UR10][R16.64], R29 ;  /* 0x0000001d10007986 */ /* 0x000fe8000c10190a */
        /* <DEDUP_REMOVED lines=39> */
.L_x_176:
[----:B0-----:R-:W-:Y:S01]  /*9c60*/  PRMT R21, R2, 0x8880, RZ ;  /* 0x0000888002157816 */ /* 0x001fe200000000ff */
[----:B------:R-:W-:Y:S01]  /*9c70*/  BSSY.RECONVERGENT B3, `(.L_x_177) ;  /* 0x0000015000037945 */ /* 0x000fe20003800200 */
[C---:B------:R-:W-:Y:S02]  /*9c80*/  PRMT R8, R5.reuse, 0x8880, RZ ;  /* 0x0000888005087816 */ /* 0x040fe400000000ff */
[----:B------:R-:W-:Y:S02]  /*9c90*/  PRMT R20, R5, 0x8880, RZ ;  /* 0x0000888005147816 */ /* 0x000fe400000000ff */
[----:B------:R-:W-:Y:S02]  /*9ca0*/  ISETP.GE.OR P2, PT, R8, R21, !P0 ;  /* 0x000000150800720c */ /* 0x000fe40004746670 */
[----:B------:R-:W-:Y:S02]  /*9cb0*/  PRMT R20, R20, 0x7710, RZ ;  /* 0x0000771014147816 */ /* 0x000fe400000000ff */
[----:B------:R-:W-:-:S09]  /*9cc0*/  PRMT R24, R6, 0x8880, RZ ;  /* 0x0000888006187816 */ /* 0x000fd200000000ff */
[----:B------:R-:W-:Y:S05]  /*9cd0*/  @P2 BRA `(.L_x_178) ;  /* 0x0000000000382947 */ /* 0x000fea0003800000 */
.L_x_179:
[----:B01----:R-:W-:-:S05]  /*9ce0*/  LOP3.LUT R9, R20, 0xff, RZ, 0xc0, !PT ;  /* 0x000000ff14097812 */ /* 0x003fca00078ec0ff */
        /* <DEDUP_REMOVED lines=13> */
.L_x_178:
[----:B------:R-:W-:Y:S05]  /*9dc0*/  BSYNC.RECONVERGENT B3 ;  /* 0x0000000000037941 */ /* 0x000fea0003800200 */
.L_x_177:
[----:B01----:R-:W-:Y:S01]  /*9dd0*/  PRMT R9, R20, 0x8880, RZ ;  /* 0x0000888014097816 */ /* 0x003fe200000000ff */
[----:B------:R-:W-:Y:S03]  /*9de0*/  BSSY.RECONVERGENT B3, `(.L_x_180) ;  /* 0x000000e000037945 */ /* 0x000fe60003800200 */
[----:B------:R-:W-:-:S13]  /*9df0*/  ISETP.LT.OR P0, PT, R9, R24, P0 ;  /* 0x000000180900720c */ /* 0x000fda0000701670 */
[----:B------:R-:W-:Y:S05]  /*9e00*/  @P0 BRA `(.L_x_181) ;  /* 0x00000000002c0947 */ /* 0x000fea0003800000 */
.L_x_182:
        /* <DEDUP_REMOVED lines=11> */
.L_x_181:
[----:B------:R-:W-:Y:S05]  /*9ec0*/  BSYNC.RECONVERGENT B3 ;  /* 0x0000000000037941 */ /* 0x000fea0003800200 */
.L_x_180:
[----:B------:R-:W-:Y:S05]  /*9ed0*/  @P1 BRA `(.L_x_183) ;  /* 0xfffffff400681947 */ /* 0x000fea000383ffff */
[----:B------:R-:W-:-:S04]  /*9ee0*/  PRMT R5, R6, 0x8880, RZ ;  /* 0x0000888006057816 */ /* 0x000fc800000000ff */
[----:B------:R-:W-:-:S13]  /*9ef0*/  ISETP.GT.AND P0, PT, R5, 0x1, PT ;  /* 0x000000010500780c */ /* 0x000fda0003f04270 */
[----:B------:R-:W-:Y:S05]  /*9f00*/  @P0 BRA `(.L_x_184) ;  /* 0xfffffff400300947 */ /* 0x000fea000383ffff */
[----:B------:R-:W-:Y:S05]  /*9f10*/  BSYNC.RECONVERGENT B2 ;  /* 0x0000000000027941 */ /* 0x000fea0003800200 */
.L_x_174:
[----:B------:R-:W1:Y:S02]  /*9f20*/  LDS.S8 R4, [R3+0x10] ;  /* 0x0000100003047984 */ /* 0x000e640000000200 */
[----:B-1----:R-:W-:-:S13]  /*9f30*/  ISETP.GE.AND P0, PT, R4, 0x1, PT ;  /* 0x000000010400780c */ /* 0x002fda0003f06270 */
[----:B------:R-:W-:Y:S05]  /*9f40*/  @!P0 BRA `(.L_x_173) ;  /* 0x00000000003c8947 */ /* 0x000fea0003800000 */
[----:B------:R1:W2:Y:S01]  /*9f50*/  LDS.64 R6, [R3+0x18] ;  /* 0x0000180003067984 */ /* 0x0002a20000000a00 */
[----:B------:R-:W-:-:S07]  /*9f60*/  PRMT R2, R4, 0x7610, R2 ;  /* 0x0000761004027816 */ /* 0x000fce0000000002 */
.L_x_185:
        /* <DEDUP_REMOVED lines=13> */
.L_x_173:
[----:B------:R-:W-:Y:S05]  /*a040*/  BSYNC.RECONVERGENT B1 ;  /* 0x0000000000017941 */ /* 0x000fea0003800200 */
.L_x_172:
[----:B------:R-:W5:Y:S01]  /*a050*/  LDS.S8 R5, [R3] ;  /* 0x0000000003057984 */ /* 0x000f620000000200 */
[----:B------:R-:W0:Y:S01]  /*a060*/  LDCU.64 UR4, c[0x0][0x3b0] ;  /* 0x00007600ff0477ac */ /* 0x000e220008000a00 */
[----:B------:R-:W-:Y:S01]  /*a070*/  IMAD.SHL.U32 R2, R0, 0x2, RZ ;  /* 0x0000000200027824 */ /* 0x000fe200078e00ff */
[----:B------:R-:W-:Y:S04]  /*a080*/  BSSY.RECONVERGENT B1, `(.L_x_186) ;  /* 0x000003f000017945 */ /* 0x000fe80003800200 */
[----:B0-----:R-:W-:-:S04]  /*a090*/  IADD3 R6, P0, PT, R2, UR4, RZ ;  /* 0x0000000402067c10 */ /* 0x001fc8000ff1e0ff */
[----:B------:R-:W-:-:S05]  /*a0a0*/  LEA.HI.X.SX32 R7, R2, UR5, 0x1, P0 ;  /* 0x0000000502077c11 */ /* 0x000fca00080f0eff */
[----:B------:R0:W-:Y:S04]  /*a0b0*/  STG.E.U8 desc[UR10][R6.64+0x1], R4 ;  /* 0x0000010406007986 */ /* 0x0001e8000c10110a */
[----:B-----5:R0:W-:Y:S01]  /*a0c0*/  STG.E.U8 desc[UR10][R6.64], R5 ;  /* 0x0000000506007986 */ /* 0x0201e2000c10110a */
[----:B------:R-:W-:-:S13]  /*a0d0*/  ISETP.GE.AND P0, PT, R5, 0x1, PT ;  /* 0x000000010500780c */ /* 0x000fda0003f06270 */
[----:B0-----:R-:W-:Y:S05]  /*a0e0*/  @!P0 BRA `(.L_x_187) ;  /* 0x0000000000e08947 */ /* 0x001fea0003800000 */
[----:B------:R0:W0:Y:S01]  /*a0f0*/  LDS.64 R6, [R3+0x8] ;  /* 0x0000080003067984 */ /* 0x0000220000000a00 */
[----:B------:R-:W-:Y:S01]  /*a100*/  LOP3.LUT R5, R5, 0xffff, RZ, 0xc0, !PT ;  /* 0x0000ffff05057812 */ /* 0x000fe200078ec0ff */
[----:B------:R-:W-:Y:S01]  /*a110*/  BSSY.RECONVERGENT B2, `(.L_x_188) ;  /* 0x0000024000027945 */ /* 0x000fe20003800200 */
[----:B------:R-:W-:Y:S02]  /*a120*/  IMAD.MOV.U32 R14, RZ, RZ, RZ ;  /* 0x000000ffff0e7224 */ /* 0x000fe400078e00ff */
[C---:B------:R-:W-:Y:S02]  /*a130*/  ISETP.GE.U32.AND P1, PT, R5.reuse, 0x4, PT ;  /* 0x000000040500780c */ /* 0x040fe40003f26070 */
[----:B------:R-:W-:Y:S01]  /*a140*/  LOP3.LUT R10, R5, 0xff, RZ, 0xc0, !PT ;  /* 0x000000ff050a7812 */ /* 0x000fe200078ec0ff */
[----:B------:R-:W-:-:S03]  /*a150*/  IMAD.SHL.U32 R5, R0, 0x10, RZ ;  /* 0x0000001000057824 */ /* 0x000fc600078e00ff */
[----:B------:R-:W-:-:S04]  /*a160*/  LOP3.LUT R2, R10, 0x3, RZ, 0xc0, !PT ;  /* 0x000000030a027812 */ /* 0x000fc800078ec0ff */
[----:B------:R-:W-:-:S03]  /*a170*/  ISETP.NE.AND P0, PT, R2, RZ, PT ;  /* 0x000000ff0200720c */ /* 0x000fc60003f05270 */
[----:B------:R-:W-:Y:S10]  /*a180*/  @!P1 BRA `(.L_x_189) ;  /* 0x0000000000709947 */ /* 0x000ff40003800000 */
[----:B------:R-:W5:Y:S01]  /*a190*/  LDC.64 R12, c[0x0][0x3a8] ;  /* 0x0000ea00ff0c7b82 */ /* 0x000f620000000a00 */
[----:B------:R-:W-:Y:S01]  /*a1a0*/  SHF.R.U32.HI R9, RZ, 0x2, R10 ;  /* 0x00000002ff097819 */ /* 0x000fe2000001160a */
[----:B--2---:R-:W-:Y:S01]  /*a1b0*/  IMAD.MOV.U32 R17, RZ, RZ, R5 ;  /* 0x000000ffff117224 */ /* 0x004fe200078e0005 */
[----:B0-----:R-:W-:Y:S02]  /*a1c0*/  IADD3 R16, P1, PT, R6, 0x8, RZ ;  /* 0x0000000806107810 */ /* 0x001fe40007f3e0ff */
[----:B------:R-:W-:Y:S01]  /*a1d0*/  LOP3.LUT R14, R10, 0x7c, RZ, 0xc0, !PT ;  /* 0x0000007c0a0e7812 */ /* 0x000fe200078ec0ff */
[----:B------:R-:W-:Y:S02]  /*a1e0*/  IMAD.SHL.U32 R11, R9, 0x4, RZ ;  /* 0x00000004090b7824 */ /* 0x000fe400078e00ff */
[----:B------:R-:W-:-:S03]  /*a1f0*/  IMAD.X R27, RZ, RZ, R7, P1 ;  /* 0x000000ffff1b7224 */ /* 0x000fc600008e0607 */
[----:B------:R-:W-:-:S05]  /*a200*/  LOP3.LUT R11, R11, 0x7c, RZ, 0xe2, !PT ;  /* 0x0000007c0b0b7812 */ /* 0x000fca00078ee2ff */
[----:B------:R-:W-:Y:S01]  /*a210*/  IMAD.MOV R15, RZ, RZ, -R11 ;  /* 0x000000ffff0f7224 */ /* 0x000fe200078e0a0b */
[----:B-----5:R-:W-:-:S05]  /*a220*/  IADD3 R8, P2, PT, R12, 0x8, RZ ;  /* 0x000000080c087810 */ /* 0x020fca0007f5e0ff */
[----:B------:R-:W-:-:S08]  /*a230*/  IMAD.X R9, RZ, RZ, R13, P2 ;  /* 0x000000ffff097224 */ /* 0x000fd000010e060d */
.L_x_190:
[----:B------:R-:W-:Y:S02]  /*a240*/  IMAD.MOV.U32 R10, RZ, RZ, R16 ;  /* 0x000000ffff0a7224 */ /* 0x000fe400078e0010 */
[----:B------:R-:W-:-:S05]  /*a250*/  IMAD.MOV.U32 R11, RZ, RZ, R27 ;  /* 0x000000ffff0b7224 */ /* 0x000fca00078e001b */
[----:B0-----:R-:W2:Y:S01]  /*a260*/  LD.E R19, desc[UR10][R10.64+-0x8] ;  /* 0xfffff80a0a137980 */ /* 0x001ea2000c101900 */
[----:B------:R-:W-:-:S05]  /*a270*/  IMAD.WIDE R12, R17, 0x4, R8 ;  /* 0x00000004110c7825 */ /* 0x000fca00078e0208 */
[----:B--2---:R0:W-:Y:S04]  /*a280*/  STG.E desc[UR10][R12.64+-0x8], R19 ;  /* 0xfffff8130c007986 */ /* 0x0041e8000c10190a */
[----:B---34-:R-:W2:Y:S04]  /*a290*/  LD.E R21, desc[UR10][R10.64+-0x4] ;  /* 0xfffffc0a0a157980 */ /* 0x018ea8000c101900 */
[----:B--2---:R0:W-:Y:S04]  /*a2a0*/  STG.E desc[UR10][R12.64+-0x4], R21 ;  /* 0xfffffc150c007986 */ /* 0x0041e8000c10190a */
[----:B------:R-:W2:Y:S04]  /*a2b0*/  LD.E R23, desc[UR10][R10.64] ;  /* 0x0000000a0a177980 */ /* 0x000ea8000c101900 */
[----:B--2---:R0:W-:Y:S04]  /*a2c0*/  STG.E desc[UR10][R12.64], R23 ;  /* 0x000000170c007986 */ /* 0x0041e8000c10190a */
[----:B------:R-:W2:Y:S01]  /*a2d0*/  LD.E R25, desc[UR10][R10.64+0x4] ;  /* 0x0000040a0a197980 */ /* 0x000ea2000c101900 */
[----:B------:R-:W-:Y:S01]  /*a2e0*/  VIADD R15, R15, 0x4 ;  /* 0x000000040f0f7836 */ /* 0x000fe20000000000 */
[----:B------:R-:W-:Y:S01]  /*a2f0*/  IADD3 R16, P2, PT, R10, 0x10, RZ ;  /* 0x000000100a107810 */ /* 0x000fe20007f5e0ff */
[----:B------:R-:W-:-:S03]  /*a300*/  VIADD R17, R17, 0x4 ;  /* 0x0000000411117836 */ /* 0x000fc60000000000 */
[----:B------:R-:W-:Y:S01]  /*a310*/  ISETP.NE.AND P1, PT, R15, RZ, PT ;  /* 0x000000ff0f00720c */ /* 0x000fe20003f25270 */
[----:B------:R-:W-:Y:S01]  /*a320*/  IMAD.X R27, RZ, RZ, R11, P2 ;  /* 0x000000ffff1b7224 */ /* 0x000fe200010e060b */
[----:B--2---:R0:W-:Y:S11]  /*a330*/  STG.E desc[UR10][R12.64+0x4], R25 ;  /* 0x000004190c007986 */ /* 0x0041f6000c10190a */
[----:B------:R-:W-:Y:S05]  /*a340*/  @P1 BRA `(.L_x_190) ;  /* 0xfffffffc00bc1947 */ /* 0x000fea000383ffff */
.L_x_189:
[----:B------:R-:W-:Y:S05]  /*a350*/  BSYNC.RECONVERGENT B2 ;  /* 0x0000000000027941 */ /* 0x000fea0003800200 */
.L_x_188:
[----:B------:R-:W-:Y:S05]  /*a360*/  @!P0 BRA `(.L_x_187) ;  /* 0x0000000000408947 */ /* 0x000fea0003800000 */
[----:B------:R-:W1:Y:S01]  /*a370*/  LDC.64 R8, c[0x0][0x3a8] ;  /* 0x0000ea00ff087b82 */ /* 0x000e620000000a00 */
[----:B0-----:R-:W-:-:S04]  /*a380*/  IMAD.WIDE.U32 R6, R14, 0x4, R6 ;  /* 0x000000040e067825 */ /* 0x001fc800078e0006 */
[----:B------:R-:W-:Y:S02]  /*a390*/  IMAD.IADD R5, R5, 0x1, R14 ;  /* 0x0000000105057824 */ /* 0x000fe400078e020e */
[----:B------:R-:W-:Y:S02]  /*a3a0*/  IMAD.MOV.U32 R10, RZ, RZ, R6 ;  /* 0x000000ffff0a7224 */ /* 0x000fe400078e0006 */
[----:B------:R-:W-:Y:S02]  /*a3b0*/  IMAD.MOV.U32 R13, RZ, RZ, R7 ;  /* 0x000000ffff0d7224 */ /* 0x000fe400078e0007 */
[----:B------:R-:W-:-:S07]  /*a3c0*/  IMAD.MOV R2, RZ, RZ, -R2 ;  /* 0x000000ffff027224 */ /* 0x000fce00078e0a02 */
.L_x_191:
[----:B0-----:R-:W-:-:S06]  /*a3d0*/  IMAD.MOV.U32 R11, RZ, RZ, R13 ;  /* 0x000000ffff0b7224 */ /* 0x001fcc00078e000d */
[----:B------:R0:W5:Y:S01]  /*a3e0*/  LD.E R11, desc[UR10][R10.64] ;  /* 0x0000000a0a0b7980 */ /* 0x000162000c101900 */
[----:B-1----:R-:W-:-:S04]  /*a3f0*/  IMAD.WIDE R6, R5, 0x4, R8 ;  /* 0x0000000405067825 */ /* 0x002fc800078e0208 */
[----:B------:R-:W-:Y:S02]  /*a400*/  VIADD R2, R2, 0x1 ;  /* 0x0000000102027836 */ /* 0x000fe40000000000 */
[----:B------:R-:W-:-:S03]  /*a410*/  VIADD R5, R5, 0x1 ;  /* 0x0000000105057836 */ /* 0x000fc60000000000 */
[----:B------:R-:W-:Y:S02]  /*a420*/  ISETP.NE.AND P0, PT, R2, RZ, PT ;  /* 0x000000ff0200720c */ /* 0x000fe40003f05270 */
[----:B0-----:R-:W-:-:S05]  /*a430*/  IADD3 R10, P1, PT, R10, 0x4, RZ ;  /* 0x000000040a0a7810 */ /* 0x001fca0007f3e0ff */
[----:B------:R-:W-:Y:S01]  /*a440*/  IMAD.X R13, RZ, RZ, R13, P1 ;  /* 0x000000ffff0d7224 */ /* 0x000fe200008e060d */
[----:B-----5:R0:W-:Y:S05]  /*a450*/  STG.E desc[UR10][R6.64], R11 ;  /* 0x0000000b06007986 */ /* 0x0201ea000c10190a */
[----:B------:R-:W-:Y:S05]  /*a460*/  @P0 BRA `(.L_x_191) ;  /* 0xfffffffc00d80947 */ /* 0x000fea000383ffff */
.L_x_187:
[----:B------:R-:W-:Y:S05]  /*a470*/  BSYNC.RECONVERGENT B1 ;  /* 0x0000000000017941 */ /* 0x000fea0003800200 */
.L_x_186:
[----:B------:R-:W-:-:S04]  /*a480*/  PRMT R2, R4, 0x8880, RZ ;  /* 0x0000888004027816 */ /* 0x000fc800000000ff */
[----:B------:R-:W-:-:S13]  /*a490*/  ISETP.GE.AND P0, PT, R2, 0x1, PT ;  /* 0x000000010200780c */ /* 0x000fda0003f06270 */
[----:B------:R-:W-:Y:S05]  /*a4a0*/  @!P0 EXIT ;  /* 0x000000000000894d */ /* 0x000fea0003800000 */
[----:B01----:R-:W0:Y:S01]  /*a4b0*/  LDS.64 R2, [R3+0x18] ;  /* 0x0000180003027984 */ /* 0x003e220000000a00 */
[C---:B------:R-:W-:Y:S01]  /*a4c0*/  LOP3.LUT R6, R4.reuse, 0xff, RZ, 0xc0, !PT ;  /* 0x000000ff04067812 */ /* 0x040fe200078ec0ff */
[----:B------:R-:W-:Y:S01]  /*a4d0*/  BSSY.RECONVERGENT B1, `(.L_x_192) ;  /* 0x0000027000017945 */ /* 0x000fe20003800200 */
[----:B------:R-:W-:Y:S01]  /*a4e0*/  LOP3.LUT R5, R4, 0xffff, RZ, 0xc0, !PT ;  /* 0x0000ffff04057812 */ /* 0x000fe200078ec0ff */
[----:B------:R-:W-:Y:S01]  /*a4f0*/  IMAD.SHL.U32 R0, R0, 0x10, RZ ;  /* 0x0000001000007824 */ /* 0x000fe200078e00ff */
[----:B------:R-:W-:Y:S01]  /*a500*/  ISETP.GE.U32.AND P1, PT, R6, 0x4, PT ;  /* 0x000000040600780c */ /* 0x000fe20003f26070 */
[----:B------:R-:W-:Y:S01]  /*a510*/  IMAD.MOV.U32 R11, RZ, RZ, RZ ;  /* 0x000000ffff0b7224 */ /* 0x000fe200078e00ff */
[----:B------:R-:W-:-:S04]  /*a520*/  LOP3.LUT R4, R5, 0x3, RZ, 0xc0, !PT ;  /* 0x0000000305047812 */ /* 0x000fc800078ec0ff */
[----:B------:R-:W-:-:S07]  /*a530*/  ISETP.NE.AND P0, PT, R4, RZ, PT ;  /* 0x000000ff0400720c */ /* 0x000fce0003f05270 */
[----:B------:R-:W-:Y:S06]  /*a540*/  @!P1 BRA `(.L_x_193) ;  /* 0x00000000007c9947 */ /* 0x000fec0003800000 */
[----:B------:R-:W1:Y:S01]  /*a550*/  LDC.64 R6, c[0x0][0x3a8] ;  /* 0x0000ea00ff067b82 */ /* 0x000e620000000a00 */
[----:B------:R-:W-:Y:S02]  /*a560*/  LOP3.LUT R11, R5, 0xff, RZ, 0xc0, !PT ;  /* 0x000000ff050b7812 */ /* 0x000fe400078ec0ff */
[----:B0-----:R-:W-:Y:S02]  /*a570*/  IADD3 R12, P1, PT, R2, 0x8, RZ ;  /* 0x00000008020c7810 */ /* 0x001fe40007f3e0ff */
[----:B------:R-:W-:Y:S02]  /*a580*/  SHF.R.U32.HI R5, RZ, 0x2, R11 ;  /* 0x00000002ff057819 */ /* 0x000fe4000001160b */
[----:B------:R-:W-:Y:S01]  /*a590*/  LOP3.LUT R11, R11, 0x7c, RZ, 0xc0, !PT ;  /* 0x0000007c0b0b7812 */ /* 0x000fe200078ec0ff */
[----:B------:R-:W-:Y:S02]  /*a5a0*/  IMAD.X R13, RZ, RZ, R3, P1 ;  /* 0x000000ffff0d7224 */ /* 0x000fe400008e0603 */
[----:B------:R-:W-:-:S05]  /*a5b0*/  IMAD.SHL.U32 R5, R5, 0x4, RZ ;  /* 0x0000000405057824 */ /* 0x000fca00078e00ff */
[----:B------:R-:W-:-:S05]  /*a5c0*/  LOP3.LUT R5, R5, 0x7c, RZ, 0xe2, !PT ;  /* 0x0000007c05057812 */ /* 0x000fca00078ee2ff */
[----:B------:R-:W-:Y:S02]  /*a5d0*/  IMAD.MOV R5, RZ, RZ, -R5 ;  /* 0x000000ffff057224 */ /* 0x000fe400078e0a05 */
[----:B-1----:R-:W-:-:S03]  /*a5e0*/  IMAD.WIDE R6, R0, 0x4, R6 ;  /* 0x0000000400067825 */ /* 0x002fc600078e0206 */
[----:B------:R-:W-:-:S05]  /*a5f0*/  IADD3 R10, P2, PT, R6, 0x2c, RZ ;  /* 0x0000002c060a7810 */ /* 0x000fca0007f5e0ff */
[----:B--234-:R-:W-:-:S08]  /*a600*/  IMAD.X R21, RZ, RZ, R7, P2 ;  /* 0x000000ffff157224 */ /* 0x01cfd000010e0607 */
.L_x_194:
[----:B------:R-:W-:Y:S02]  /*a610*/  IMAD.MOV.U32 R6, RZ, RZ, R12 ;  /* 0x000000ffff067224 */ /* 0x000fe400078e000c */
[----:B------:R-:W-:-:S05]  /*a620*/  IMAD.MOV.U32 R7, RZ, RZ, R13 ;  /* 0x000000ffff077224 */ /* 0x000fca00078e000d */
[----:B------:R-:W2:Y:S01]  /*a630*/  LD.E R13, desc[UR10][R6.64+-0x8] ;  /* 0xfffff80a060d7980 */ /* 0x000ea2000c101900 */
[----:B-1----:R-:W-:Y:S02]  /*a640*/  IMAD.MOV.U32 R8, RZ, RZ, R10 ;  /* 0x000000ffff087224 */ /* 0x002fe400078e000a */
[----:B------:R-:W-:-:S05]  /*a650*/  IMAD.MOV.U32 R9, RZ, RZ, R21 ;  /* 0x000000ffff097224 */ /* 0x000fca00078e0015 */
[----:B--2---:R0:W-:Y:S04]  /*a660*/  STG.E desc[UR10][R8.64+-0xc], R13 ;  /* 0xfffff40d08007986 */ /* 0x0041e8000c10190a */
[----:B------:R-:W2:Y:S04]  /*a670*/  LD.E R15, desc[UR10][R6.64+-0x4] ;  /* 0xfffffc0a060f7980 */ /* 0x000ea8000c101900 */
[----:B--2---:R1:W-:Y:S04]  /*a680*/  STG.E desc[UR10][R8.64+-0x8], R15 ;  /* 0xfffff80f08007986 */ /* 0x0043e8000c10190a */
[----:B------:R-:W2:Y:S04]  /*a690*/  LD.E R17, desc[UR10][R6.64] ;  /* 0x0000000a06117980 */ /* 0x000ea8000c101900 */
[----:B--2---:R1:W-:Y:S04]  /*a6a0*/  STG.E desc[UR10][R8.64+-0x4], R17 ;  /* 0xfffffc1108007986 */ /* 0x0043e8000c10190a */
[----:B------:R-:W2:Y:S01]  /*a6b0*/  LD.E R19, desc[UR10][R6.64+0x4] ;  /* 0x0000040a06137980 */ /* 0x000ea2000c101900 */
[----:B------:R-:W-:Y:S01]  /*a6c0*/  VIADD R5, R5, 0x4 ;  /* 0x0000000405057836 */ /* 0x000fe20000000000 */
[----:B------:R-:W-:-:S02]  /*a6d0*/  IADD3 R12, P2, PT, R6, 0x10, RZ ;  /* 0x00000010060c7810 */ /* 0x000fc40007f5e0ff */
[----:B------:R-:W-:Y:S02]  /*a6e0*/  IADD3 R10, P3, PT, R8, 0x10, RZ ;  /* 0x00000010080a7810 */ /* 0x000fe40007f7e0ff */
[----:B------:R-:W-:Y:S01]  /*a6f0*/  ISETP.NE.AND P1, PT, R5, RZ, PT ;  /* 0x000000ff0500720c */ /* 0x000fe20003f25270 */
[----:B0-----:R-:W-:Y:S02]  /*a700*/  IMAD.X R13, RZ, RZ, R7, P2 ;  /* 0x000000ffff0d7224 */ /* 0x001fe400010e0607 */
[----:B------:R-:W-:Y:S01]  /*a710*/  IMAD.X R21, RZ, RZ, R9, P3 ;  /* 0x000000ffff157224 */ /* 0x000fe200018e0609 */
[----:B--2---:R1:W-:Y:S09]  /*a720*/  STG.E desc[UR10][R8.64], R19 ;  /* 0x0000001308007986 */ /* 0x0043f2000c10190a */
[----:B------:R-:W-:Y:S05]  /*a730*/  @P1 BRA `(.L_x_194) ;  /* 0xfffffffc00b41947 */ /* 0x000fea000383ffff */
.L_x_193:
[----:B------:R-:W-:Y:S05]  /*a740*/  BSYNC.RECONVERGENT B1 ;  /* 0x0000000000017941 */ /* 0x000fea0003800200 */
.L_x_192:
[----:B------:R-:W-:Y:S05]  /*a750*/  @!P0 EXIT ;  /* 0x000000000000894d */ /* 0x000fea0003800000 */
[----:B------:R-:W5:Y:S01]  /*a760*/  LDCU.64 UR4, c[0x0][0x3a8] ;  /* 0x00007500ff0477ac */ /* 0x000f620008000a00 */
[----:B-1----:R-:W-:Y:S01]  /*a770*/  IADD3 R9, P0, PT, R0, R11, RZ ;  /* 0x0000000b00097210 */ /* 0x002fe20007f1e0ff */
[----:B0-----:R-:W-:-:S03]  /*a780*/  IMAD.WIDE.U32 R2, R11, 0x4, R2 ;  /* 0x000000040b027825 */ /* 0x001fc600078e0002 */
[----:B------:R-:W-:Y:S01]  /*a790*/  LEA.HI.X.SX32 R0, R0, RZ, 0x1, P0 ;  /* 0x000000ff00007211 */ /* 0x000fe200000f0eff */
[----:B------:R-:W-:Y:S02]  /*a7a0*/  IMAD.MOV.U32 R7, RZ, RZ, R3 ;  /* 0x000000ffff077224 */ /* 0x000fe400078e0003 */
[----:B------:R-:W-:Y:S01]  /*a7b0*/  IMAD.MOV R4, RZ, RZ, -R4 ;  /* 0x000000ffff047224 */ /* 0x000fe200078e0a04 */
[----:B-----5:R-:W-:-:S04]  /*a7c0*/  LEA R6, P1, R9, UR4, 0x2 ;  /* 0x0000000409067c11 */ /* 0x020fc8000f8210ff */
[----:B------:R-:W-:Y:S02]  /*a7d0*/  IADD3 R6, P0, PT, R6, 0x20, RZ ;  /* 0x0000002006067810 */ /* 0x000fe40007f1e0ff */
[----:B------:R-:W-:Y:S01]  /*a7e0*/  LEA.HI.X R9, R9, UR5, R0, 0x2, P1 ;  /* 0x0000000509097c11 */ /* 0x000fe200088f1400 */
[----:B------:R-:W-:-:S04]  /*a7f0*/  IMAD.MOV.U32 R0, RZ, RZ, R2 ;  /* 0x000000ffff007224 */ /* 0x000fc800078e0002 */
[----:B------:R-:W-:-:S07]  /*a800*/  IMAD.X R9, RZ, RZ, R9, P0 ;  /* 0x000000ffff097224 */ /* 0x000fce00000e0609 */
.L_x_195:
[----:B0-----:R-:W-:Y:S02]  /*a810*/  IMAD.MOV.U32 R2, RZ, RZ, R0 ;  /* 0x000000ffff027224 */ /* 0x001fe400078e0000 */
[----:B------:R-:W-:-:S05]  /*a820*/  IMAD.MOV.U32 R3, RZ, RZ, R7 ;  /* 0x000000ffff037224 */ /* 0x000fca00078e0007 */
[----:B------:R0:W5:Y:S01]  /*a830*/  LD.E R5, desc[UR10][R2.64] ;  /* 0x0000000a02057980 */ /* 0x000162000c101900 */
[----:B------:R-:W-:Y:S01]  /*a840*/  VIADD R4, R4, 0x1 ;  /* 0x0000000104047836 */ /* 0x000fe20000000000 */
[----:B------:R-:W-:-:S04]  /*a850*/  IADD3 R0, P2, PT, R0, 0x4, RZ ;  /* 0x0000000400007810 */ /* 0x000fc80007f5e0ff */
[----:B------:R-:W-:Y:S01]  /*a860*/  ISETP.NE.AND P0, PT, R4, RZ, PT ;  /* 0x000000ff0400720c */ /* 0x000fe20003f05270 */
[----:B------:R-:W-:Y:S02]  /*a870*/  IMAD.X R7, RZ, RZ, R7, P2 ;  /* 0x000000ffff077224 */ /* 0x000fe400010e0607 */
[----:B0-----:R-:W-:Y:S01]  /*a880*/  IMAD.MOV.U32 R2, RZ, RZ, R6 ;  /* 0x000000ffff027224 */ /* 0x001fe200078e0006 */
[----:B------:R-:W-:Y:S01]  /*a890*/  IADD3 R6, P1, PT, R6, 0x4, RZ ;  /* 0x0000000406067810 */ /* 0x000fe20007f3e0ff */
[----:B------:R-:W-:-:S04]  /*a8a0*/  IMAD.MOV.U32 R3, RZ, RZ, R9 ;  /* 0x000000ffff037224 */ /* 0x000fc800078e0009 */
[----:B------:R-:W-:Y:S01]  /*a8b0*/  IMAD.X R9, RZ, RZ, R9, P1 ;  /* 0x000000ffff097224 */ /* 0x000fe200008e0609 */
[----:B-----5:R0:W-:Y:S03]  /*a8c0*/  STG.E desc[UR10][R2.64], R5 ;  /* 0x0000000502007986 */ /* 0x0201e6000c10190a */
[----:B------:R-:W-:Y:S05]  /*a8d0*/  @P0 BRA `(.L_x_195) ;  /* 0xfffffffc00cc0947 */ /* 0x000fea000383ffff */
[----:B------:R-:W-:Y:S05]  /*a8e0*/  EXIT ;  /* 0x000000000000794d */ /* 0x000fea0003800000 */
.L_x_196:
[----:B------:R-:W-:-:S00]  /*a8f0*/  BRA `(.L_x_196) ;  /* 0xfffffffc00fc7947 */ /* 0x000fc0000383ffff */
[----:B------:R-:W-:-:S00]  /*a900*/  NOP ;  /* 0x0000000000007918 */ /* 0x000fc00000000000 */
[----:B------:R-:W-:-:S00]  /*a910*/  NOP ;  /* 0x0000000000007918 */ /* 0x000fc00000000000 */
[----:B------:R-:W-:-:S00]  /*a920*/  NOP ;  /* 0x0000000000007918 */ /* 0x000fc00000000000 */
[----:B------:R-:W-:-:S00]  /*a930*/  NOP ;  /* 0x0000000000007918 */ /* 0x000fc00000000000 */
[----:B------:R-:W-:-:S00]  /*a940*/  NOP ;  /* 0x0000000000007918 */ /* 0x000fc00000000000 */
[----:B------:R-:W-:-:S00]  /*a950*/  NOP ;  /* 0x0000000000007918 */ /* 0x000fc00000000000 */
[----:B------:R-:W-:-:S00]  /*a960*/  NOP ;  /* 0x0000000000007918 */ /* 0x000fc00000000000 */
[----:B------:R-:W-:-:S00]  /*a970*/  NOP ;  /* 0x0000000000007918 */ /* 0x000fc00000000000 */
.L_x_197:


//--------------------- .nv.shared._Z9kernelenkPjS_S_S_S_S_PcS_S_ --------------------------
	.section	.nv.shared._Z9kernelenkPjS_S_S_S_S_PcS_S_,"aw",@nobits
	.sectionflags	@""
	.align	8
.nv.shared._Z9kernelenkPjS_S_S_S_S_PcS_S_:
	.zero		28064


//--------------------- .nv.shared.reserved.0     --------------------------
	.section	.nv.shared.reserved.0,"aw",@nobits
	.weak		__nv_reservedSMEM_offset_0_alias
	.size		__nv_reservedSMEM_offset_0_alias, 0, 64
	.other		__nv_reservedSMEM_offset_0_alias,@"STO_CUDA_RESERVED_SHARED STV_DEFAULT"
__nv_reservedSMEM_offset_0_alias:
	.zero		0
	.zero		64


//--------------------- .nv.constant0._Z9kernelenkPjS_S_S_S_S_PcS_S_ --------------------------
	.section	.nv.constant0._Z9kernelenkPjS_S_S_S_S_PcS_S_,"a",@progbits
	.sectionflags	@""
	.align	4
.nv.constant0._Z9kernelenkPjS_S_S_S_S_PcS_S_:
	.zero		968


//--------------------- SYMBOLS --------------------------

	.type		.nv.reservedSmem.offset0,@object
	.size		.nv.reservedSmem.offset0,0x4
	.type		.nv.reservedSmem.cap,@object
	.size		.nv.reservedSmem.cap,0x4
